// auto-generated by cutlass_sweep.gemm — config: {"arch": "sm_90", "cluster_m": 1, "cluster_n": 1, "dtype": "tf32", "dtype_b": "tf32", "layout": "nt", "stages": 0, "tile_k": 64, "tile_m": 256, "tile_n": 64}
#include "cutlass/cutlass.h"
#include "cutlass/gemm/collective/collective_builder.hpp"
#include "cutlass/gemm/device/gemm_universal_adapter.h"
#include "cutlass/gemm/kernel/gemm_universal.hpp"
#include "cutlass/epilogue/collective/collective_builder.hpp"

using ElemA = cutlass::tfloat32_t;
using ElemB = cutlass::tfloat32_t;
using ElemCD = cutlass::tfloat32_t;
using Acc  = float;
using TileShape    = cute::Shape<cute::_256, cute::_64, cute::_64>;
using ClusterShape = cute::Shape<cute::_1, cute::_1, cute::_1>;

using CollectiveEpilogue = typename cutlass::epilogue::collective::CollectiveBuilder<
    cutlass::arch::Sm90, cutlass::arch::OpClassTensorOp,
    TileShape, ClusterShape,
    cutlass::epilogue::collective::EpilogueTileAuto,
    Acc, Acc,
    ElemCD, cutlass::layout::RowMajor, 128 / cutlass::sizeof_bits<ElemCD>::value,
    ElemCD, cutlass::layout::RowMajor, 128 / cutlass::sizeof_bits<ElemCD>::value,
    cutlass::epilogue::collective::EpilogueScheduleAuto
  >::CollectiveOp;

using CollectiveMainloop = typename cutlass::gemm::collective::CollectiveBuilder<
    cutlass::arch::Sm90, cutlass::arch::OpClassTensorOp,
    ElemA, cutlass::layout::RowMajor, 128 / cutlass::sizeof_bits<ElemA>::value,
    ElemB, cutlass::layout::ColumnMajor, 128 / cutlass::sizeof_bits<ElemB>::value,
    Acc,
    TileShape, ClusterShape,
    cutlass::gemm::collective::StageCountAutoCarveout<static_cast<int>(sizeof(typename CollectiveEpilogue::SharedStorage))>,
    cutlass::gemm::collective::KernelScheduleAuto
  >::CollectiveOp;

using GemmKernel = cutlass::gemm::kernel::GemmUniversal<
    cute::Shape<int,int,int,int>,
    CollectiveMainloop,
    CollectiveEpilogue
>;
using Gemm = cutlass::gemm::device::GemmUniversalAdapter<GemmKernel>;

// Force the device kernel symbol into the cubin without needing a host main.
auto* _anchor = &cutlass::device_kernel<GemmKernel>;


// ===== COMPILED SASS (sm_90a) =====

	.target	sm_90a

	.elftype	@"ET_EXEC"


//--------------------- .note.nv.tkinfo           --------------------------
	.section	.note.nv.tkinfo,"",@"SHT_NOTE"
	.sectionflags	@"SHF_NOTE_NV_TKINFO"
	.tkinfo
        /*0018*/ 	.word	0x00000002
        /*0030*/ 	.string	""
        /*0030*/ 	.string	"ptxas"
        /*0030*/ 	.string	"Cuda compilation tools, release 13.0, V13.0.88"
        /*0030*/ 	.string	"Build cuda_13.0.r13.0/compiler.36424714_0"
        /*0030*/ 	.string	"-arch sm_90a -m 64 "



//--------------------- .note.nv.cuinfo           --------------------------
	.section	.note.nv.cuinfo,"",@"SHT_NOTE"
	.sectionflags	@"SHF_NOTE_NV_CUINFO"
        /*0018*/ 	.short	0x0002
        /*001a*/ 	.short	0x005a
        /*001c*/ 	.short	0x0082
	.zero		2


//--------------------- .nv.info                  --------------------------
	.section	.nv.info,"",@"SHT_CUDA_INFO"
	.align	4


	//----- nvinfo : EIATTR_REGCOUNT
	.align		4
        /*0000*/ 	.byte	0x04, 0x2f
        /*0002*/ 	.short	(.L_15 - .L_14)
	.align		4
.L_14:
        /*0004*/ 	.word	index@(_ZN7cutlass13device_kernelINS_4gemm6kernel13GemmUniversalIN4cute5tupleIJiiiiEEENS1_10collective13CollectiveMmaINS1_34MainloopSm90TmaGmmaWarpSpecializedILi2ENS5_IJNS4_1CILi1EEESB_SB_EEENS1_35KernelTmaWarpSpecializedCooperativeEEENS5_IJNSA_ILi256EEENSA_ILi64EEESG_EEENS_10tfloat32_tENS5_IJlSB_lEEESI_SJ_NS4_8TiledMMAINS4_8MMA_AtomIJNS4_4SM904GMMA29MMA_64x64x8_F32TF32TF32_SS_TNILNSN_7ScaleInE1ELSP_1EEEEEENS4_6LayoutINS5_IJNSA_ILi2EEESB_SB_EEENS5_IJSB_NSA_ILi0EEESV_EEEEENS5_IJNS4_10UnderscoreESY_SY_EEEEENS4_13SM90_TMA_LOADENS4_14ComposedLayoutINS4_7SwizzleILi3ELi4ELi3EEENS4_18smem_ptr_flag_bitsILi32EEENSS_INS5_IJNSA_ILi8EEENSA_ILi32EEEEEENS5_IJS18_SB_EEEEEEEvNS4_8identityES11_S1C_vS1D_EENS_8epilogue10collective6detail29Sm90TmaWarpSpecializedAdapterINS1G_15DefaultEpilogueISI_SJ_SJ_NS1F_6thread17LinearCombinationISI_Li1EffLNS1K_9ScaleType4KindE0ELNS_15FloatRoundStyleE2ESI_EENS1_15EpilogueDefaultEEEEEvvEEEEvNT_6ParamsE)
        /*0008*/ 	.word	0x000000a8


	//----- nvinfo : EIATTR_FRAME_SIZE
	.align		4
.L_15:
        /*000c*/ 	.byte	0x04, 0x11
        /*000e*/ 	.short	(.L_17 - .L_16)
	.align		4
.L_16:
        /*0010*/ 	.word	index@(_ZN7cutlass13device_kernelINS_4gemm6kernel13GemmUniversalIN4cute5tupleIJiiiiEEENS1_10collective13CollectiveMmaINS1_34MainloopSm90TmaGmmaWarpSpecializedILi2ENS5_IJNS4_1CILi1EEESB_SB_EEENS1_35KernelTmaWarpSpecializedCooperativeEEENS5_IJNSA_ILi256EEENSA_ILi64EEESG_EEENS_10tfloat32_tENS5_IJlSB_lEEESI_SJ_NS4_8TiledMMAINS4_8MMA_AtomIJNS4_4SM904GMMA29MMA_64x64x8_F32TF32TF32_SS_TNILNSN_7ScaleInE1ELSP_1EEEEEENS4_6LayoutINS5_IJNSA_ILi2EEESB_SB_EEENS5_IJSB_NSA_ILi0EEESV_EEEEENS5_IJNS4_10UnderscoreESY_SY_EEEEENS4_13SM90_TMA_LOADENS4_14ComposedLayoutINS4_7SwizzleILi3ELi4ELi3EEENS4_18smem_ptr_flag_bitsILi32EEENSS_INS5_IJNSA_ILi8EEENSA_ILi32EEEEEENS5_IJS18_SB_EEEEEEEvNS4_8identityES11_S1C_vS1D_EENS_8epilogue10collective6detail29Sm90TmaWarpSpecializedAdapterINS1G_15DefaultEpilogueISI_SJ_SJ_NS1F_6thread17LinearCombinationISI_Li1EffLNS1K_9ScaleType4KindE0ELNS_15FloatRoundStyleE2ESI_EENS1_15EpilogueDefaultEEEEEvvEEEEvNT_6ParamsE)
        /*0014*/ 	.word	0x00000000


	//----- nvinfo : EIATTR_MIN_STACK_SIZE
	.align		4
.L_17:
        /*0018*/ 	.byte	0x04, 0x12
        /*001a*/ 	.short	(.L_19 - .L_18)
	.align		4
.L_18:
        /*001c*/ 	.word	index@(_ZN7cutlass13device_kernelINS_4gemm6kernel13GemmUniversalIN4cute5tupleIJiiiiEEENS1_10collective13CollectiveMmaINS1_34MainloopSm90TmaGmmaWarpSpecializedILi2ENS5_IJNS4_1CILi1EEESB_SB_EEENS1_35KernelTmaWarpSpecializedCooperativeEEENS5_IJNSA_ILi256EEENSA_ILi64EEESG_EEENS_10tfloat32_tENS5_IJlSB_lEEESI_SJ_NS4_8TiledMMAINS4_8MMA_AtomIJNS4_4SM904GMMA29MMA_64x64x8_F32TF32TF32_SS_TNILNSN_7ScaleInE1ELSP_1EEEEEENS4_6LayoutINS5_IJNSA_ILi2EEESB_SB_EEENS5_IJSB_NSA_ILi0EEESV_EEEEENS5_IJNS4_10UnderscoreESY_SY_EEEEENS4_13SM90_TMA_LOADENS4_14ComposedLayoutINS4_7SwizzleILi3ELi4ELi3EEENS4_18smem_ptr_flag_bitsILi32EEENSS_INS5_IJNSA_ILi8EEENSA_ILi32EEEEEENS5_IJS18_SB_EEEEEEEvNS4_8identityES11_S1C_vS1D_EENS_8epilogue10collective6detail29Sm90TmaWarpSpecializedAdapterINS1G_15DefaultEpilogueISI_SJ_SJ_NS1F_6thread17LinearCombinationISI_Li1EffLNS1K_9ScaleType4KindE0ELNS_15FloatRoundStyleE2ESI_EENS1_15EpilogueDefaultEEEEEvvEEEEvNT_6ParamsE)
        /*0020*/ 	.word	0x00000000
.L_19:


//--------------------- .nv.compat                --------------------------
	.section	.nv.compat,"",@"SHT_CUDA_COMPAT_INFO"
	.align	4
        /*0000*/ 	.byte	0x02, 0x09, 0x01, 0x00, 0x02, 0x02, 0x04, 0x00, 0x02, 0x05, 0x05, 0x00, 0x03, 0x07, 0x01, 0x01
        /*0010*/ 	.byte	0x02, 0x03, 0x01, 0x00, 0x02, 0x06, 0x01, 0x00, 0x04, 0x0b, 0x08, 0x00, 0x00, 0x00, 0x00, 0x00
        /*0020*/ 	.byte	0x00, 0x00, 0x00, 0x00


//--------------------- .nv.info._ZN7cutlass13device_kernelINS_4gemm6kernel13GemmUniversalIN4cute5tupleIJiiiiEEENS1_10collective13CollectiveMmaINS1_34MainloopSm90TmaGmmaWarpSpecializedILi2ENS5_IJNS4_1CILi1EEESB_SB_EEENS1_35KernelTmaWarpSpecializedCooperativeEEENS5_IJNSA_ILi256EEENSA_ILi64EEESG_EEENS_10tfloat32_tENS5_IJlSB_lEEESI_SJ_NS4_8TiledMMAINS4_8MMA_AtomIJNS4_4SM904GMMA29MMA_64x64x8_F32TF32TF32_SS_TNILNSN_7ScaleInE1ELSP_1EEEEEENS4_6LayoutINS5_IJNSA_ILi2EEESB_SB_EEENS5_IJSB_NSA_ILi0EEESV_EEEEENS5_IJNS4_10UnderscoreESY_SY_EEEEENS4_13SM90_TMA_LOADENS4_14ComposedLayoutINS4_7SwizzleILi3ELi4ELi3EEENS4_18smem_ptr_flag_bitsILi32EEENSS_INS5_IJNSA_ILi8EEENSA_ILi32EEEEEENS5_IJS18_SB_EEEEEEEvNS4_8identityES11_S1C_vS1D_EENS_8epilogue10collective6detail29Sm90TmaWarpSpecializedAdapterINS1G_15DefaultEpilogueISI_SJ_SJ_NS1F_6thread17LinearCombinationISI_Li1EffLNS1K_9ScaleType4KindE0ELNS_15FloatRoundStyleE2ESI_EENS1_15EpilogueDefaultEEEEEvvEEEEvNT_6ParamsE --------------------------
	.section	.nv.info._ZN7cutlass13device_kernelINS_4gemm6kernel13GemmUniversalIN4cute5tupleIJiiiiEEENS1_10collective13CollectiveMmaINS1_34MainloopSm90TmaGmmaWarpSpecializedILi2ENS5_IJNS4_1CILi1EEESB_SB_EEENS1_35KernelTmaWarpSpecializedCooperativeEEENS5_IJNSA_ILi256EEENSA_ILi64EEESG_EEENS_10tfloat32_tENS5_IJlSB_lEEESI_SJ_NS4_8TiledMMAINS4_8MMA_AtomIJNS4_4SM904GMMA29MMA_64x64x8_F32TF32TF32_SS_TNILNSN_7ScaleInE1ELSP_1EEEEEENS4_6LayoutINS5_IJNSA_ILi2EEESB_SB_EEENS5_IJSB_NSA_ILi0EEESV_EEEEENS5_IJNS4_10UnderscoreESY_SY_EEEEENS4_13SM90_TMA_LOADENS4_14ComposedLayoutINS4_7SwizzleILi3ELi4ELi3EEENS4_18smem_ptr_flag_bitsILi32EEENSS_INS5_IJNSA_ILi8EEENSA_ILi32EEEEEENS5_IJS18_SB_EEEEEEEvNS4_8identityES11_S1C_vS1D_EENS_8epilogue10collective6detail29Sm90TmaWarpSpecializedAdapterINS1G_15DefaultEpilogueISI_SJ_SJ_NS1F_6thread17LinearCombinationISI_Li1EffLNS1K_9ScaleType4KindE0ELNS_15FloatRoundStyleE2ESI_EENS1_15EpilogueDefaultEEEEEvvEEEEvNT_6ParamsE,"",@"SHT_CUDA_INFO"
	.sectionflags	@""
	.align	4


	//----- nvinfo : EIATTR_CUDA_API_VERSION
	.align		4
        /*0000*/ 	.byte	0x04, 0x37
        /*0002*/ 	.short	(.L_21 - .L_20)
.L_20:
        /*0004*/ 	.word	0x00000082


	//----- nvinfo : EIATTR_KPARAM_INFO
	.align		4
.L_21:
        /*0008*/ 	.byte	0x04, 0x17
        /*000a*/ 	.short	(.L_23 - .L_22)
.L_22:
        /*000c*/ 	.word	0x00000000
        /*0010*/ 	.short	0x0000
        /*0012*/ 	.short	0x0070
        /*0014*/ 	.byte	0x00, 0xf0, 0x01, 0x10


	//----- nvinfo : EIATTR_SPARSE_MMA_MASK
	.align		4
.L_23:
        /*0018*/ 	.byte	0x03, 0x50
        /*001a*/ 	.short	0x0000


	//----- nvinfo : EIATTR_MAXREG_COUNT
	.align		4
        /*001c*/ 	.byte	0x03, 0x1b
        /*001e*/ 	.short	0x00a8


	//----- nvinfo : EIATTR_NUM_BARRIERS
	.align		4
        /*0020*/ 	.byte	0x02, 0x4c
        /*0022*/ 	.byte	0x01
	.zero		1


	//----- nvinfo : EIATTR_EXTERNS
	.align		4
        /*0024*/ 	.byte	0x04, 0x0f
        /*0026*/ 	.short	(.L_25 - .L_24)


	//   ....[0]....
	.align		4
.L_24:
        /*0028*/ 	.word	index@(__assertfail)


	//----- nvinfo : EIATTR_MERCURY_ISA_VERSION
	.align		4
.L_25:
        /*002c*/ 	.byte	0x03, 0x5f
        /*002e*/ 	.short	0x0101


	//----- nvinfo : EIATTR_INT_WARP_WIDE_INSTR_OFFSETS
	.align		4
        /*0030*/ 	.byte	0x04, 0x31
        /*0032*/ 	.short	(.L_27 - .L_26)


	//   ....[0]....
.L_26:
        /*0034*/ 	.word	0x00000370


	//   ....[1]....
        /*0038*/ 	.word	0x00000380


	//   ....[2]....
        /*003c*/ 	.word	0x000004b0


	//----- nvinfo : EIATTR_COOP_GROUP_MASK_REGIDS
	.align		4
.L_27:
        /*0040*/ 	.byte	0x04, 0x29
        /*0042*/ 	.short	(.L_29 - .L_28)


	//   ....[0]....
.L_28:
        /*0044*/ 	.word	0xffffffff


	//   ....[1]....
        /*0048*/ 	.word	0xffffffff


	//   ....[2]....
        /*004c*/ 	.word	0xffffffff


	//   ....[3]....
        /*0050*/ 	.word	0xffffffff


	//   ....[4]....
        /*0054*/ 	.word	0xffffffff


	//----- nvinfo : EIATTR_COOP_GROUP_INSTR_OFFSETS
	.align		4
.L_29:
        /*0058*/ 	.byte	0x04, 0x28
        /*005a*/ 	.short	(.L_31 - .L_30)


	//   ....[0]....
.L_30:
        /*005c*/ 	.word	0x00000060


	//   ....[1]....
        /*0060*/ 	.word	0x00000070


	//   ....[2]....
        /*0064*/ 	.word	0x00000130


	//   ....[3]....
        /*0068*/ 	.word	0x00000280


	//   ....[4]....
        /*006c*/ 	.word	0x000011c0


	//----- nvinfo : EIATTR_REG_RECONFIG
	.align		4
.L_31:
        /*0070*/ 	.byte	0x01, 0x54
	.zero		2


	//----- nvinfo : EIATTR_SYSCALL_OFFSETS
	.align		4
        /*0074*/ 	.byte	0x04, 0x46
        /*0076*/ 	.short	(.L_33 - .L_32)


	//   ....[0]....
.L_32:
        /*0078*/ 	.word	0x000013b0


	//----- nvinfo : EIATTR_MBARRIER_INSTR_OFFSETS
	.align		4
.L_33:
        /*007c*/ 	.byte	0x04, 0x39
        /*007e*/ 	.short	(.L_35 - .L_34)


	//   ....[0]....
.L_34:
        /*0080*/ 	.word	0x00000230
        /*0084*/ 	.word	0x000000ff
        /*0088*/ 	.word	0x00000000
        /*008c*/ 	.short	0x0100
        /*008e*/ 	.byte	0x08
	.zero		1


	//   ....[1]....
        /*0090*/ 	.word	0x00000240
        /*0094*/ 	.word	0x000000ff
        /*0098*/ 	.word	0x00000010
        /*009c*/ 	.short	0x0100
        /*009e*/ 	.byte	0x08
	.zero		1


	//   ....[2]....
        /*00a0*/ 	.word	0x00000250
        /*00a4*/ 	.word	0x000000ff
        /*00a8*/ 	.word	0x00000008
        /*00ac*/ 	.short	0x0100
        /*00ae*/ 	.byte	0x08
	.zero		1


	//   ....[3]....
        /*00b0*/ 	.word	0x00000260
        /*00b4*/ 	.word	0x000000ff
        /*00b8*/ 	.word	0x00000018
        /*00bc*/ 	.short	0x0100
        /*00be*/ 	.byte	0x08
	.zero		1


	//   ....[4]....
        /*00c0*/ 	.word	0x00000530
        /*00c4*/ 	.word	0x000000ff
        /*00c8*/ 	.word	0x00000030
        /*00cc*/ 	.short	0x0100
        /*00ce*/ 	.byte	0x08
	.zero		1


	//   ....[5]....
        /*00d0*/ 	.word	0x00000590
        /*00d4*/ 	.word	0x000000ff
        /*00d8*/ 	.word	0x00000038
        /*00dc*/ 	.short	0x0100
        /*00de*/ 	.byte	0x08
	.zero		1


	//   ....[6]....
        /*00e0*/ 	.word	0x00001430
        /*00e4*/ 	.word	0x00000003
        /*00e8*/ 	.word	0x00000000
        /*00ec*/ 	.short	0x010a
        /*00ee*/ 	.byte	0x3f
	.zero		1


	//   ....[7]....
        /*00f0*/ 	.word	0x00001490
        /*00f4*/ 	.word	0x00000003
        /*00f8*/ 	.word	0x00000000
        /*00fc*/ 	.short	0x010a
        /*00fe*/ 	.byte	0x3f
	.zero		1


	//   ....[8]....
        /*0100*/ 	.word	0x00001cc0
        /*0104*/ 	.word	0x000000ff
        /*0108*/ 	.word	0x00000000
        /*010c*/ 	.short	0x010a
        /*010e*/ 	.byte	0x04
	.zero		1


	//   ....[9]....
        /*0110*/ 	.word	0x00001d00
        /*0114*/ 	.word	0x000000ff
        /*0118*/ 	.word	0x00000000
        /*011c*/ 	.short	0x010a
        /*011e*/ 	.byte	0x04
	.zero		1


	//   ....[10]....
        /*0120*/ 	.word	0x00002420
        /*0124*/ 	.word	0x000000ff
        /*0128*/ 	.word	0x00000000
        /*012c*/ 	.short	0x0101
        /*012e*/ 	.byte	0x0a
	.zero		1


	//   ....[11]....
        /*0130*/ 	.word	0x000025e0
        /*0134*/ 	.word	0x000000ff
        /*0138*/ 	.word	0x00000000
        /*013c*/ 	.short	0x0101
        /*013e*/ 	.byte	0x04
	.zero		1


	//   ....[12]....
        /*0140*/ 	.word	0x00007fd0
        /*0144*/ 	.word	0x0000000e
        /*0148*/ 	.word	0x00000010
        /*014c*/ 	.short	0x010a
        /*014e*/ 	.byte	0x3f
	.zero		1


	//   ....[13]....
        /*0150*/ 	.word	0x00008450
        /*0154*/ 	.word	0x00000005
        /*0158*/ 	.word	0x00000038
        /*015c*/ 	.short	0x0101
        /*015e*/ 	.byte	0x3f
	.zero		1


	//   ....[14]....
        /*0160*/ 	.word	0x00008b60
        /*0164*/ 	.word	0x00000007
        /*0168*/ 	.word	0x00000000
        /*016c*/ 	.short	0x010a
        /*016e*/ 	.byte	0x3f
	.zero		1


	//   ....[15]....
        /*0170*/ 	.word	0x00008be0
        /*0174*/ 	.word	0x00000003
        /*0178*/ 	.word	0x00000000
        /*017c*/ 	.short	0x010a
        /*017e*/ 	.byte	0x3f
	.zero		1


	//   ....[16]....
        /*0180*/ 	.word	0x00008c40
        /*0184*/ 	.word	0x00000003
        /*0188*/ 	.word	0x00000000
        /*018c*/ 	.short	0x010a
        /*018e*/ 	.byte	0x3f
	.zero		1


	//   ....[17]....
        /*0190*/ 	.word	0x00008ca0
        /*0194*/ 	.word	0x00000004
        /*0198*/ 	.word	0x00000000
        /*019c*/ 	.short	0x010a
        /*019e*/ 	.byte	0x3f
	.zero		1


	//   ....[18]....
        /*01a0*/ 	.word	0x00008d70
        /*01a4*/ 	.word	0x0000000e
        /*01a8*/ 	.word	0x00000010
        /*01ac*/ 	.short	0x010a
        /*01ae*/ 	.byte	0x3f
	.zero		1


	//   ....[19]....
        /*01b0*/ 	.word	0x00008e40
        /*01b4*/ 	.word	0x00000007
        /*01b8*/ 	.word	0x00000000
        /*01bc*/ 	.short	0x010a
        /*01be*/ 	.byte	0x3f
	.zero		1


	//----- nvinfo : EIATTR_NUM_MBARRIERS
	.align		4
.L_35:
        /*01c0*/ 	.byte	0x03, 0x38
        /*01c2*/ 	.short	0x0006


	//----- nvinfo : EIATTR_EXIT_INSTR_OFFSETS
	.align		4
        /*01c4*/ 	.byte	0x04, 0x1c
        /*01c6*/ 	.short	(.L_37 - .L_36)


	//   ....[0]....
.L_36:
        /*01c8*/ 	.word	0x00000630


	//   ....[1]....
        /*01cc*/ 	.word	0x00000f00


	//   ....[2]....
        /*01d0*/ 	.word	0x000076b0


	//   ....[3]....
        /*01d4*/ 	.word	0x00007ce0


	//   ....[4]....
        /*01d8*/ 	.word	0x00008c30


	//----- nvinfo : EIATTR_MAX_THREADS
	.align		4
.L_37:
        /*01dc*/ 	.byte	0x04, 0x05
        /*01de*/ 	.short	(.L_39 - .L_38)
.L_38:
        /*01e0*/ 	.word	0x00000180
        /*01e4*/ 	.word	0x00000001
        /*01e8*/ 	.word	0x00000001


	//----- nvinfo : EIATTR_CRS_STACK_SIZE
	.align		4
.L_39:
        /*01ec*/ 	.byte	0x04, 0x1e
        /*01ee*/ 	.short	(.L_41 - .L_40)
.L_40:
        /*01f0*/ 	.word	0x00000000


	//----- nvinfo : EIATTR_CBANK_PARAM_SIZE
	.align		4
.L_41:
        /*01f4*/ 	.byte	0x03, 0x19
        /*01f6*/ 	.short	0x0470


	//----- nvinfo : EIATTR_PARAM_CBANK
	.align		4
        /*01f8*/ 	.byte	0x04, 0x0a
        /*01fa*/ 	.short	(.L_43 - .L_42)
	.align		4
.L_42:
        /*01fc*/ 	.word	index@(.nv.constant0._ZN7cutlass13device_kernelINS_4gemm6kernel13GemmUniversalIN4cute5tupleIJiiiiEEENS1_10collective13CollectiveMmaINS1_34MainloopSm90TmaGmmaWarpSpecializedILi2ENS5_IJNS4_1CILi1EEESB_SB_EEENS1_35KernelTmaWarpSpecializedCooperativeEEENS5_IJNSA_ILi256EEENSA_ILi64EEESG_EEENS_10tfloat32_tENS5_IJlSB_lEEESI_SJ_NS4_8TiledMMAINS4_8MMA_AtomIJNS4_4SM904GMMA29MMA_64x64x8_F32TF32TF32_SS_TNILNSN_7ScaleInE1ELSP_1EEEEEENS4_6LayoutINS5_IJNSA_ILi2EEESB_SB_EEENS5_IJSB_NSA_ILi0EEESV_EEEEENS5_IJNS4_10UnderscoreESY_SY_EEEEENS4_13SM90_TMA_LOADENS4_14ComposedLayoutINS4_7SwizzleILi3ELi4ELi3EEENS4_18smem_ptr_flag_bitsILi32EEENSS_INS5_IJNSA_ILi8EEENSA_ILi32EEEEEENS5_IJS18_SB_EEEEEEEvNS4_8identityES11_S1C_vS1D_EENS_8epilogue10collective6detail29Sm90TmaWarpSpecializedAdapterINS1G_15DefaultEpilogueISI_SJ_SJ_NS1F_6thread17LinearCombinationISI_Li1EffLNS1K_9ScaleType4KindE0ELNS_15FloatRoundStyleE2ESI_EENS1_15EpilogueDefaultEEEEEvvEEEEvNT_6ParamsE)
        /*0200*/ 	.short	0x0210
        /*0202*/ 	.short	0x0470


	//----- nvinfo : EIATTR_SW_WAR
	.align		4
.L_43:
        /*0204*/ 	.byte	0x04, 0x36
        /*0206*/ 	.short	(.L_45 - .L_44)
.L_44:
        /*0208*/ 	.word	0x00000008
.L_45:


//--------------------- .nv.callgraph             --------------------------
	.section	.nv.callgraph,"",@"SHT_CUDA_CALLGRAPH"
	.align	4
	.sectionentsize	8
	.align		4
        /*0000*/ 	.word	0x00000000
	.align		4
        /*0004*/ 	.word	0xffffffff
	.align		4
        /*0008*/ 	.word	index@(_ZN7cutlass13device_kernelINS_4gemm6kernel13GemmUniversalIN4cute5tupleIJiiiiEEENS1_10collective13CollectiveMmaINS1_34MainloopSm90TmaGmmaWarpSpecializedILi2ENS5_IJNS4_1CILi1EEESB_SB_EEENS1_35KernelTmaWarpSpecializedCooperativeEEENS5_IJNSA_ILi256EEENSA_ILi64EEESG_EEENS_10tfloat32_tENS5_IJlSB_lEEESI_SJ_NS4_8TiledMMAINS4_8MMA_AtomIJNS4_4SM904GMMA29MMA_64x64x8_F32TF32TF32_SS_TNILNSN_7ScaleInE1ELSP_1EEEEEENS4_6LayoutINS5_IJNSA_ILi2EEESB_SB_EEENS5_IJSB_NSA_ILi0EEESV_EEEEENS5_IJNS4_10UnderscoreESY_SY_EEEEENS4_13SM90_TMA_LOADENS4_14ComposedLayoutINS4_7SwizzleILi3ELi4ELi3EEENS4_18smem_ptr_flag_bitsILi32EEENSS_INS5_IJNSA_ILi8EEENSA_ILi32EEEEEENS5_IJS18_SB_EEEEEEEvNS4_8identityES11_S1C_vS1D_EENS_8epilogue10collective6detail29Sm90TmaWarpSpecializedAdapterINS1G_15DefaultEpilogueISI_SJ_SJ_NS1F_6thread17LinearCombinationISI_Li1EffLNS1K_9ScaleType4KindE0ELNS_15FloatRoundStyleE2ESI_EENS1_15EpilogueDefaultEEEEEvvEEEEvNT_6ParamsE)
	.align		4
        /*000c*/ 	.word	index@(__assertfail)
	.align		4
        /*0010*/ 	.word	0x00000000
	.align		4
        /*0014*/ 	.word	0xfffffffe
	.align		4
        /*0018*/ 	.word	0x00000000
	.align		4
        /*001c*/ 	.word	0xfffffffd
	.align		4
        /*0020*/ 	.word	0x00000000
	.align		4
        /*0024*/ 	.word	0xfffffffc


//--------------------- .nv.constant4             --------------------------
	.section	.nv.constant4,"a",@progbits
	.align	8
	.align		8
.nv.constant4:
        /*0000*/ 	.dword	__assertfail
	.align		8
        /*0008*/ 	.dword	__unnamed_1
	.align		8
        /*0010*/ 	.dword	_ZN40_INTERNAL_a568b455_4_k_cu_78b60fa5_342224cuda3std3__45__cpo5beginE
	.align		8
        /*0018*/ 	.dword	_ZN40_INTERNAL_a568b455_4_k_cu_78b60fa5_342224cuda3std3__45__cpo3endE
	.align		8
        /*0020*/ 	.dword	_ZN40_INTERNAL_a568b455_4_k_cu_78b60fa5_342224cuda3std3__45__cpo6cbeginE
	.align		8
        /*0028*/ 	.dword	_ZN40_INTERNAL_a568b455_4_k_cu_78b60fa5_342224cuda3std3__45__cpo4cendE
	.align		8
        /*0030*/ 	.dword	_ZN40_INTERNAL_a568b455_4_k_cu_78b60fa5_342224cuda3std3__442_GLOBAL__N__a568b455_4_k_cu_78b60fa5_342226ignoreE
	.align		8
        /*0038*/ 	.dword	_ZN40_INTERNAL_a568b455_4_k_cu_78b60fa5_342224cuda3std3__419piecewise_constructE
	.align		8
        /*0040*/ 	.dword	_ZN40_INTERNAL_a568b455_4_k_cu_78b60fa5_342224cuda3std3__48in_placeE
	.align		8
        /*0048*/ 	.dword	_ZN40_INTERNAL_a568b455_4_k_cu_78b60fa5_342224cuda3std6ranges3__45__cpo4swapE
	.align		8
        /*0050*/ 	.dword	_ZN40_INTERNAL_a568b455_4_k_cu_78b60fa5_342224cuda3std6ranges3__45__cpo9iter_moveE
	.align		8
        /*0058*/ 	.dword	_ZN40_INTERNAL_a568b455_4_k_cu_78b60fa5_342224cute7productE
	.align		8
        /*0060*/ 	.dword	_ZN40_INTERNAL_a568b455_4_k_cu_78b60fa5_342224cute1_E
	.align		8
        /*0068*/ 	.dword	$str$22
	.align		8
        /*0070*/ 	.dword	$str$23


//--------------------- .text._ZN7cutlass13device_kernelINS_4gemm6kernel13GemmUniversalIN4cute5tupleIJiiiiEEENS1_10collective13CollectiveMmaINS1_34MainloopSm90TmaGmmaWarpSpecializedILi2ENS5_IJNS4_1CILi1EEESB_SB_EEENS1_35KernelTmaWarpSpecializedCooperativeEEENS5_IJNSA_ILi256EEENSA_ILi64EEESG_EEENS_10tfloat32_tENS5_IJlSB_lEEESI_SJ_NS4_8TiledMMAINS4_8MMA_AtomIJNS4_4SM904GMMA29MMA_64x64x8_F32TF32TF32_SS_TNILNSN_7ScaleInE1ELSP_1EEEEEENS4_6LayoutINS5_IJNSA_ILi2EEESB_SB_EEENS5_IJSB_NSA_ILi0EEESV_EEEEENS5_IJNS4_10UnderscoreESY_SY_EEEEENS4_13SM90_TMA_LOADENS4_14ComposedLayoutINS4_7SwizzleILi3ELi4ELi3EEENS4_18smem_ptr_flag_bitsILi32EEENSS_INS5_IJNSA_ILi8EEENSA_ILi32EEEEEENS5_IJS18_SB_EEEEEEEvNS4_8identityES11_S1C_vS1D_EENS_8epilogue10collective6detail29Sm90TmaWarpSpecializedAdapterINS1G_15DefaultEpilogueISI_SJ_SJ_NS1F_6thread17LinearCombinationISI_Li1EffLNS1K_9ScaleType4KindE0ELNS_15FloatRoundStyleE2ESI_EENS1_15EpilogueDefaultEEEEEvvEEEEvNT_6ParamsE --------------------------
	.section	.text._ZN7cutlass13device_kernelINS_4gemm6kernel13GemmUniversalIN4cute5tupleIJiiiiEEENS1_10collective13CollectiveMmaINS1_34MainloopSm90TmaGmmaWarpSpecializedILi2ENS5_IJNS4_1CILi1EEESB_SB_EEENS1_35KernelTmaWarpSpecializedCooperativeEEENS5_IJNSA_ILi256EEENSA_ILi64EEESG_EEENS_10tfloat32_tENS5_IJlSB_lEEESI_SJ_NS4_8TiledMMAINS4_8MMA_AtomIJNS4_4SM904GMMA29MMA_64x64x8_F32TF32TF32_SS_TNILNSN_7ScaleInE1ELSP_1EEEEEENS4_6LayoutINS5_IJNSA_ILi2EEESB_SB_EEENS5_IJSB_NSA_ILi0EEESV_EEEEENS5_IJNS4_10UnderscoreESY_SY_EEEEENS4_13SM90_TMA_LOADENS4_14ComposedLayoutINS4_7SwizzleILi3ELi4ELi3EEENS4_18smem_ptr_flag_bitsILi32EEENSS_INS5_IJNSA_ILi8EEENSA_ILi32EEEEEENS5_IJS18_SB_EEEEEEEvNS4_8identityES11_S1C_vS1D_EENS_8epilogue10collective6detail29Sm90TmaWarpSpecializedAdapterINS1G_15DefaultEpilogueISI_SJ_SJ_NS1F_6thread17LinearCombinationISI_Li1EffLNS1K_9ScaleType4KindE0ELNS_15FloatRoundStyleE2ESI_EENS1_15EpilogueDefaultEEEEEvvEEEEvNT_6ParamsE,"ax",@progbits
	.align	128
.text._ZN7cutlass13device_kernelINS_4gemm6kernel13GemmUniversalIN4cute5tupleIJiiiiEEENS1_10collective13CollectiveMmaINS1_34MainloopSm90TmaGmmaWarpSpecializedILi2ENS5_IJNS4_1CILi1EEESB_SB_EEENS1_35KernelTmaWarpSpecializedCooperativeEEENS5_IJNSA_ILi256EEENSA_ILi64EEESG_EEENS_10tfloat32_tENS5_IJlSB_lEEESI_SJ_NS4_8TiledMMAINS4_8MMA_AtomIJNS4_4SM904GMMA29MMA_64x64x8_F32TF32TF32_SS_TNILNSN_7ScaleInE1ELSP_1EEEEEENS4_6LayoutINS5_IJNSA_ILi2EEESB_SB_EEENS5_IJSB_NSA_ILi0EEESV_EEEEENS5_IJNS4_10UnderscoreESY_SY_EEEEENS4_13SM90_TMA_LOADENS4_14ComposedLayoutINS4_7SwizzleILi3ELi4ELi3EEENS4_18smem_ptr_flag_bitsILi32EEENSS_INS5_IJNSA_ILi8EEENSA_ILi32EEEEEENS5_IJS18_SB_EEEEEEEvNS4_8identityES11_S1C_vS1D_EENS_8epilogue10collective6detail29Sm90TmaWarpSpecializedAdapterINS1G_15DefaultEpilogueISI_SJ_SJ_NS1F_6thread17LinearCombinationISI_Li1EffLNS1K_9ScaleType4KindE0ELNS_15FloatRoundStyleE2ESI_EENS1_15EpilogueDefaultEEEEEvvEEEEvNT_6ParamsE:
        .type           _ZN7cutlass13device_kernelINS_4gemm6kernel13GemmUniversalIN4cute5tupleIJiiiiEEENS1_10collective13CollectiveMmaINS1_34MainloopSm90TmaGmmaWarpSpecializedILi2ENS5_IJNS4_1CILi1EEESB_SB_EEENS1_35KernelTmaWarpSpecializedCooperativeEEENS5_IJNSA_ILi256EEENSA_ILi64EEESG_EEENS_10tfloat32_tENS5_IJlSB_lEEESI_SJ_NS4_8TiledMMAINS4_8MMA_AtomIJNS4_4SM904GMMA29MMA_64x64x8_F32TF32TF32_SS_TNILNSN_7ScaleInE1ELSP_1EEEEEENS4_6LayoutINS5_IJNSA_ILi2EEESB_SB_EEENS5_IJSB_NSA_ILi0EEESV_EEEEENS5_IJNS4_10UnderscoreESY_SY_EEEEENS4_13SM90_TMA_LOADENS4_14ComposedLayoutINS4_7SwizzleILi3ELi4ELi3EEENS4_18smem_ptr_flag_bitsILi32EEENSS_INS5_IJNSA_ILi8EEENSA_ILi32EEEEEENS5_IJS18_SB_EEEEEEEvNS4_8identityES11_S1C_vS1D_EENS_8epilogue10collective6detail29Sm90TmaWarpSpecializedAdapterINS1G_15DefaultEpilogueISI_SJ_SJ_NS1F_6thread17LinearCombinationISI_Li1EffLNS1K_9ScaleType4KindE0ELNS_15FloatRoundStyleE2ESI_EENS1_15EpilogueDefaultEEEEEvvEEEEvNT_6ParamsE,@function
        .size           _ZN7cutlass13device_kernelINS_4gemm6kernel13GemmUniversalIN4cute5tupleIJiiiiEEENS1_10collective13CollectiveMmaINS1_34MainloopSm90TmaGmmaWarpSpecializedILi2ENS5_IJNS4_1CILi1EEESB_SB_EEENS1_35KernelTmaWarpSpecializedCooperativeEEENS5_IJNSA_ILi256EEENSA_ILi64EEESG_EEENS_10tfloat32_tENS5_IJlSB_lEEESI_SJ_NS4_8TiledMMAINS4_8MMA_AtomIJNS4_4SM904GMMA29MMA_64x64x8_F32TF32TF32_SS_TNILNSN_7ScaleInE1ELSP_1EEEEEENS4_6LayoutINS5_IJNSA_ILi2EEESB_SB_EEENS5_IJSB_NSA_ILi0EEESV_EEEEENS5_IJNS4_10UnderscoreESY_SY_EEEEENS4_13SM90_TMA_LOADENS4_14ComposedLayoutINS4_7SwizzleILi3ELi4ELi3EEENS4_18smem_ptr_flag_bitsILi32EEENSS_INS5_IJNSA_ILi8EEENSA_ILi32EEEEEENS5_IJS18_SB_EEEEEEEvNS4_8identityES11_S1C_vS1D_EENS_8epilogue10collective6detail29Sm90TmaWarpSpecializedAdapterINS1G_15DefaultEpilogueISI_SJ_SJ_NS1F_6thread17LinearCombinationISI_Li1EffLNS1K_9ScaleType4KindE0ELNS_15FloatRoundStyleE2ESI_EENS1_15EpilogueDefaultEEEEEvvEEEEvNT_6ParamsE,(.L_x_188 - _ZN7cutlass13device_kernelINS_4gemm6kernel13GemmUniversalIN4cute5tupleIJiiiiEEENS1_10collective13CollectiveMmaINS1_34MainloopSm90TmaGmmaWarpSpecializedILi2ENS5_IJNS4_1CILi1EEESB_SB_EEENS1_35KernelTmaWarpSpecializedCooperativeEEENS5_IJNSA_ILi256EEENSA_ILi64EEESG_EEENS_10tfloat32_tENS5_IJlSB_lEEESI_SJ_NS4_8TiledMMAINS4_8MMA_AtomIJNS4_4SM904GMMA29MMA_64x64x8_F32TF32TF32_SS_TNILNSN_7ScaleInE1ELSP_1EEEEEENS4_6LayoutINS5_IJNSA_ILi2EEESB_SB_EEENS5_IJSB_NSA_ILi0EEESV_EEEEENS5_IJNS4_10UnderscoreESY_SY_EEEEENS4_13SM90_TMA_LOADENS4_14ComposedLayoutINS4_7SwizzleILi3ELi4ELi3EEENS4_18smem_ptr_flag_bitsILi32EEENSS_INS5_IJNSA_ILi8EEENSA_ILi32EEEEEENS5_IJS18_SB_EEEEEEEvNS4_8identityES11_S1C_vS1D_EENS_8epilogue10collective6detail29Sm90TmaWarpSpecializedAdapterINS1G_15DefaultEpilogueISI_SJ_SJ_NS1F_6thread17LinearCombinationISI_Li1EffLNS1K_9ScaleType4KindE0ELNS_15FloatRoundStyleE2ESI_EENS1_15EpilogueDefaultEEEEEvvEEEEvNT_6ParamsE)
        .other          _ZN7cutlass13device_kernelINS_4gemm6kernel13GemmUniversalIN4cute5tupleIJiiiiEEENS1_10collective13CollectiveMmaINS1_34MainloopSm90TmaGmmaWarpSpecializedILi2ENS5_IJNS4_1CILi1EEESB_SB_EEENS1_35KernelTmaWarpSpecializedCooperativeEEENS5_IJNSA_ILi256EEENSA_ILi64EEESG_EEENS_10tfloat32_tENS5_IJlSB_lEEESI_SJ_NS4_8TiledMMAINS4_8MMA_AtomIJNS4_4SM904GMMA29MMA_64x64x8_F32TF32TF32_SS_TNILNSN_7ScaleInE1ELSP_1EEEEEENS4_6LayoutINS5_IJNSA_ILi2EEESB_SB_EEENS5_IJSB_NSA_ILi0EEESV_EEEEENS5_IJNS4_10UnderscoreESY_SY_EEEEENS4_13SM90_TMA_LOADENS4_14ComposedLayoutINS4_7SwizzleILi3ELi4ELi3EEENS4_18smem_ptr_flag_bitsILi32EEENSS_INS5_IJNSA_ILi8EEENSA_ILi32EEEEEENS5_IJS18_SB_EEEEEEEvNS4_8identityES11_S1C_vS1D_EENS_8epilogue10collective6detail29Sm90TmaWarpSpecializedAdapterINS1G_15DefaultEpilogueISI_SJ_SJ_NS1F_6thread17LinearCombinationISI_Li1EffLNS1K_9ScaleType4KindE0ELNS_15FloatRoundStyleE2ESI_EENS1_15EpilogueDefaultEEEEEvvEEEEvNT_6ParamsE,@"STO_CUDA_ENTRY STV_DEFAULT"
_ZN7cutlass13device_kernelINS_4gemm6kernel13GemmUniversalIN4cute5tupleIJiiiiEEENS1_10collective13CollectiveMmaINS1_34MainloopSm90TmaGmmaWarpSpecializedILi2ENS5_IJNS4_1CILi1EEESB_SB_EEENS1_35KernelTmaWarpSpecializedCooperativeEEENS5_IJNSA_ILi256EEENSA_ILi64EEESG_EEENS_10tfloat32_tENS5_IJlSB_lEEESI_SJ_NS4_8TiledMMAINS4_8MMA_AtomIJNS4_4SM904GMMA29MMA_64x64x8_F32TF32TF32_SS_TNILNSN_7ScaleInE1ELSP_1EEEEEENS4_6LayoutINS5_IJNSA_ILi2EEESB_SB_EEENS5_IJSB_NSA_ILi0EEESV_EEEEENS5_IJNS4_10UnderscoreESY_SY_EEEEENS4_13SM90_TMA_LOADENS4_14ComposedLayoutINS4_7SwizzleILi3ELi4ELi3EEENS4_18smem_ptr_flag_bitsILi32EEENSS_INS5_IJNSA_ILi8EEENSA_ILi32EEEEEENS5_IJS18_SB_EEEEEEEvNS4_8identityES11_S1C_vS1D_EENS_8epilogue10collective6detail29Sm90TmaWarpSpecializedAdapterINS1G_15DefaultEpilogueISI_SJ_SJ_NS1F_6thread17LinearCombinationISI_Li1EffLNS1K_9ScaleType4KindE0ELNS_15FloatRoundStyleE2ESI_EENS1_15EpilogueDefaultEEEEEvvEEEEvNT_6ParamsE:
[----:B------:R-:W0:Y:S01]  /*0000*/  LDC R1, c[0x0][0x28] ;  /* 0x00000a00ff017b82 */ /* 0x000e220000000800 */
[----:B------:R-:W1:Y:S01]  /*0010*/  S2R R4, SR_TID.X ;  /* 0x0000000000047919 */ /* 0x000e620000002100 */
[----:B------:R-:W-:Y:S01]  /*0020*/  ELECT P0, URZ, PT ;  /* 0x00000000003f782f */ /* 0x000fe20003800000 */
[----:B------:R-:W-:Y:S01]  /*0030*/  BSSY B0, `(.L_x_0) ;  /* 0x000000f000007945 */ /* 0x000fe20003800000 */
[--C-:B-1----:R-:W-:Y:S02]  /*0040*/  SHF.R.U32.HI R0, RZ, 0x5, R4.reuse ;  /* 0x00000005ff007819 */ /* 0x102fe40000011604 */
[----:B------:R-:W-:-:S03]  /*0050*/  SHF.R.U32.HI R14, RZ, 0x7, R4 ;  /* 0x00000007ff0e7819 */ /* 0x000fc60000011604 */
[----:B------:R-:W1:Y:S04]  /*0060*/  SHFL.IDX PT, R5, R0, RZ, 0x1f ;  /* 0x00001fff00057589 */ /* 0x000e6800000e0000 */
[----:B------:R2:W3:Y:S01]  /*0070*/  SHFL.IDX PT, R10, R14, RZ, 0x1f ;  /* 0x00001fff0e0a7589 */ /* 0x0004e200000e0000 */
[----:B-1----:R-:W-:-:S13]  /*0080*/  ISETP.NE.OR P0, PT, R5, RZ, !P0 ;  /* 0x000000ff0500720c */ /* 0x002fda0004705670 */
[----:B0-23--:R-:W-:Y:S05]  /*0090*/  @P0 BRA `(.L_x_1) ;  /* 0x0000000000200947 */ /* 0x00dfea0003800000 */
[----:B------:R-:W-:Y:S02]  /*00a0*/  ULDC.64 UR4, c[0x0][0x198] ;  /* 0x0000660000047ab9 */ /* 0x000fe40000000a00 */
[----:B------:R-:W-:Y:S02]  /*00b0*/  UIADD3 UR6, UP0, UR4, 0xf0, URZ ;  /* 0x000000f004067890 */ /* 0x000fe4000ff1e03f */
[----:B------:R-:W-:Y:S02]  /*00c0*/  UIADD3 UR4, UP1, UR4, 0x1f0, URZ ;  /* 0x000001f004047890 */ /* 0x000fe4000ff3e03f */
[----:B------:R-:W-:Y:S02]  /*00d0*/  UIADD3.X UR7, URZ, UR5, URZ, UP0, !UPT ;  /* 0x000000053f077290 */ /* 0x000fe400087fe43f */
[----:B------:R-:W-:-:S07]  /*00e0*/  UIADD3.X UR5, URZ, UR5, URZ, UP1, !UPT ;  /* 0x000000053f057290 */ /* 0x000fce0008ffe43f */
[----:B------:R0:W-:Y:S02]  /*00f0*/  UTMACCTL.PF [UR6] ;  /* 0x00000000060079b9 */ /* 0x0001e40008040000 */
[----:B------:R0:W-:Y:S02]  /*0100*/  UTMACCTL.PF [UR4] ;  /* 0x00000000040079b9 */ /* 0x0001e40008040000 */
[----:B0-----:R-:W-:Y:S01]  /*0110*/  NOP ;  /* 0x0000000000007918 */ /* 0x001fe20000000000 */
.L_x_1:
[----:B------:R-:W-:Y:S05]  /*0120*/  BSYNC B0 ;  /* 0x0000000000007941 */ /* 0x000fea0003800000 */
.L_x_0:
[----:B------:R-:W0:Y:S02]  /*0130*/  SHFL.IDX PT, R2, R0, RZ, 0x1f ;  /* 0x00001fff00027589 */ /* 0x000e2400000e0000 */
[----:B0-----:R-:W-:-:S13]  /*0140*/  ISETP.NE.AND P0, PT, R2, RZ, PT ;  /* 0x000000ff0200720c */ /* 0x001fda0003f05270 */
[----:B------:R-:W-:Y:S05]  /*0150*/  @P0 BRA `(.L_x_2) ;  /* 0x0000000000480947 */ /* 0x000fea0003800000 */
[----:B------:R-:W0:Y:S01]  /*0160*/  S2UR UR8, SR_CgaCtaId ;  /* 0x00000000000879c3 */ /* 0x000e220000008800 */
[----:B------:R-:W-:Y:S01]  /*0170*/  UMOV UR4, 0x400 ;  /* 0x0000040000047882 */ /* 0x000fe20000000000 */
[----:B------:R-:W-:Y:S01]  /*0180*/  UMOV UR5, 0x1 ;  /* 0x0000000100057882 */ /* 0x000fe20000000000 */
[----:B------:R-:W-:Y:S01]  /*0190*/  UMOV UR6, 0x100 ;  /* 0x0000010000067882 */ /* 0x000fe20000000000 */
[----:B------:R-:W-:Y:S01]  /*01a0*/  ELECT P0, URZ, PT ;  /* 0x00000000003f782f */ /* 0x000fe20003800000 */
[----:B------:R-:W-:-:S04]  /*01b0*/  UIADD3 UR6, -UR6, 0x100000, URZ ;  /* 0x0010000006067890 */ /* 0x000fc8000fffe13f */
[----:B------:R-:W-:Y:S02]  /*01c0*/  USHF.L.U32 UR7, UR6, 0xb, URZ ;  /* 0x0000000b06077899 */ /* 0x000fe4000800063f */
[----:B------:R-:W-:Y:S02]  /*01d0*/  USHF.L.U32 UR6, UR6, 0x1, URZ ;  /* 0x0000000106067899 */ /* 0x000fe4000800063f */
[----:B0-----:R-:W-:Y:S02]  /*01e0*/  ULEA UR8, UR8, UR4, 0x18 ;  /* 0x0000000408087291 */ /* 0x001fe4000f8ec03f */
[----:B------:R-:W-:-:S04]  /*01f0*/  UIADD3 UR4, -UR5, 0x100000, URZ ;  /* 0x0010000005047890 */ /* 0x000fc8000fffe13f */
[----:B------:R-:W-:Y:S02]  /*0200*/  USHF.L.U32 UR5, UR4, 0xb, URZ ;  /* 0x0000000b04057899 */ /* 0x000fe4000800063f */
[----:B------:R-:W-:Y:S01]  /*0210*/  USHF.L.U32 UR4, UR4, 0x1, URZ ;  /* 0x0000000104047899 */ /* 0x000fe2000800063f */
[----:B------:R-:W0:Y:S11]  /*0220*/  FENCE.VIEW.ASYNC.S ;  /* 0x00000000000073c6 */ /* 0x000e360000000000 */
[----:B0-----:R0:W1:Y:S01]  /*0230*/  SYNCS.EXCH.64 URZ, [UR8], UR4 ;  /* 0x00000004083f75b2 */ /* 0x0010620008000100 */
[----:B------:R0:W2:Y:S01]  /*0240*/  SYNCS.EXCH.64 URZ, [UR8+0x10], UR6 ;  /* 0x00001006083f75b2 */ /* 0x0000a20008000100 */
[----:B------:R0:W3:Y:S01]  /*0250*/  SYNCS.EXCH.64 URZ, [UR8+0x8], UR4 ;  /* 0x00000804083f75b2 */ /* 0x0000e20008000100 */
[----:B------:R0:W4:Y:S01]  /*0260*/  SYNCS.EXCH.64 URZ, [UR8+0x18], UR6 ;  /* 0x00001806083f75b2 */ /* 0x0001220008000100 */
[----:B------:R-:W-:Y:S01]  /*0270*/  NOP ;  /* 0x0000000000007918 */ /* 0x000fe20000000000 */
.L_x_2:
[----:B------:R-:W5:Y:S01]  /*0280*/  SHFL.IDX PT, R0, R0, RZ, 0x1f ;  /* 0x00001fff00007589 */ /* 0x000f6200000e0000 */
[----:B------:R-:W-:Y:S01]  /*0290*/  ELECT P0, URZ, PT ;  /* 0x00000000003f782f */ /* 0x000fe20003800000 */
[----:B------:R-:W1:Y:S01]  /*02a0*/  LDC R2, c[0x0][0x65c] ;  /* 0x00019700ff027b82 */ /* 0x000e620000000800 */
[----:B0-----:R-:W-:Y:S01]  /*02b0*/  UMOV UR4, 0x20 ;  /* 0x0000002000047882 */ /* 0x001fe20000000000 */
[----:B------:R-:W0:Y:S01]  /*02c0*/  S2R R3, SR_CTAID.Y ;  /* 0x0000000000037919 */ /* 0x000e220000002600 */
[----:B------:R-:W-:Y:S01]  /*02d0*/  NOP ;  /* 0x0000000000007918 */ /* 0x000fe20000000000 */
[----:B------:R-:W-:Y:S01]  /*02e0*/  ISETP.NE.AND P2, PT, R10, RZ, PT ;  /* 0x000000ff0a00720c */ /* 0x000fe20003f45270 */
[----:B------:R-:W-:Y:S01]  /*02f0*/  NOP ;  /* 0x0000000000007918 */ /* 0x000fe20000000000 */
[----:B------:R-:W2:Y:S01]  /*0300*/  S2R R6, SR_CTAID.X ;  /* 0x0000000000067919 */ /* 0x000ea20000002500 */
[----:B------:R-:W-:Y:S02]  /*0310*/  LOP3.LUT R7, R7, 0xfffff7ff, RZ, 0xc0, !PT ;  /* 0xfffff7ff07077812 */ /* 0x000fe400078ec0ff */
[----:B-----5:R-:W-:-:S02]  /*0320*/  ISETP.NE.OR P0, PT, R0, RZ, !P0 ;  /* 0x000000ff0000720c */ /* 0x020fc40004705670 */
[----:B-1----:R-:W-:Y:S02]  /*0330*/  ISETP.NE.AND P3, PT, R2, 0x1, PT ;  /* 0x000000010200780c */ /* 0x002fe40003f65270 */
[----:B------:R-:W-:-:S04]  /*0340*/  SHF.R.S32.HI R0, RZ, 0x1f, R5 ;  /* 0x0000001fff007819 */ /* 0x000fc80000011405 */
[----:B------:R-:W-:-:S04]  /*0350*/  LEA.HI R0, R0, R5, RZ, 0x2 ;  /* 0x0000000500007211 */ /* 0x000fc800078f10ff */
[----:B------:R-:W-:Y:S01]  /*0360*/  LOP3.LUT R0, R0, 0xfffffffc, RZ, 0xc0, !PT ;  /* 0xfffffffc00007812 */ /* 0x000fe200078ec0ff */
[----:B------:R-:W-:Y:S01]  /*0370*/  VOTEU.ALL UP0, P0 ;  /* 0x00000000003f7886 */ /* 0x000fe20000000000 */
[----:B------:R-:W-:Y:S01]  /*0380*/  VOTEU.ALL UP1, P0 ;  /* 0x00000000003f7886 */ /* 0x000fe20000020000 */
[----:B------:R-:W2:Y:S01]  /*0390*/  @P3 LDC R17, c[0x0][0x10] ;  /* 0x00000400ff113b82 */ /* 0x000ea20000000800 */
[----:B------:R-:W-:Y:S01]  /*03a0*/  @P3 LOP3.LUT R7, R7, 0x800, RZ, 0xfc, !PT ;  /* 0x0000080007073812 */ /* 0x000fe200078efcff */
[----:B------:R-:W-:Y:S01]  /*03b0*/  IMAD.IADD R0, R5, 0x1, -R0 ;  /* 0x0000000105007824 */ /* 0x000fe200078e0a00 */
[----:B------:R-:W-:Y:S01]  /*03c0*/  @!UP0 UMOV UR6, 0x400 ;  /* 0x0000040000068882 */ /* 0x000fe20000000000 */
[----:B------:R-:W-:-:S04]  /*03d0*/  @!UP0 UIADD3 UR4, -UR4, 0x100000, URZ ;  /* 0x0010000004048890 */ /* 0x000fc8000fffe13f */
[----:B------:R-:W-:Y:S02]  /*03e0*/  @!UP0 USHF.L.U32 UR5, UR4, 0xb, URZ ;  /* 0x0000000b04058899 */ /* 0x000fe4000800063f */
[----:B------:R-:W-:Y:S01]  /*03f0*/  @!UP0 USHF.L.U32 UR4, UR4, 0x1, URZ ;  /* 0x0000000104048899 */ /* 0x000fe2000800063f */
[----:B0-----:R-:W-:Y:S01]  /*0400*/  @P3 IMAD.MOV.U32 R8, RZ, RZ, R3 ;  /* 0x000000ffff083224 */ /* 0x001fe200078e0003 */
[----:B------:R-:W-:Y:S01]  /*0410*/  ISETP.NE.AND P1, PT, R0, 0x3, PT ;  /* 0x000000030000780c */ /* 0x000fe20003f25270 */
[----:B------:R-:W0:Y:S01]  /*0420*/  @!UP0 S2UR UR7, SR_CgaCtaId ;  /* 0x00000000000789c3 */ /* 0x000e220000008800 */
[----:B------:R-:W-:Y:S02]  /*0430*/  @P3 IMAD.MOV.U32 R9, RZ, RZ, RZ ;  /* 0x000000ffff093224 */ /* 0x000fe400078e00ff */
[----:B------:R-:W-:Y:S02]  /*0440*/  IMAD.MOV.U32 R7, RZ, RZ, RZ ;  /* 0x000000ffff077224 */ /* 0x000fe400078e00ff */
[----:B------:R-:W-:-:S03]  /*0450*/  @P3 IMAD.MOV.U32 R5, RZ, RZ, RZ ;  /* 0x000000ffff053224 */ /* 0x000fc600078e00ff */
[----:B------:R-:W1:Y:S01]  /*0460*/  @!P3 LDC R11, c[0x0][0xc] ;  /* 0x00000300ff0bbb82 */ /* 0x000e620000000800 */
[----:B--2---:R-:W-:-:S04]  /*0470*/  @P3 IMAD.WIDE.U32 R16, R6, R17, R8 ;  /* 0x0000001106103225 */ /* 0x004fc800078e0008 */
[----:B------:R-:W-:Y:S01]  /*0480*/  @P3 IMAD.IADD R17, R17, 0x1, R5 ;  /* 0x0000000111113824 */ /* 0x000fe200078e0205 */
[----:B------:R-:W-:Y:S01]  /*0490*/  LOP3.LUT R5, R4, 0x7f, RZ, 0xc0, !PT ;  /* 0x0000007f04057812 */ /* 0x000fe200078ec0ff */
[----:B0-----:R-:W-:Y:S01]  /*04a0*/  @!UP0 ULEA UR8, UR7, UR6, 0x18 ;  /* 0x0000000607088291 */ /* 0x001fe2000f8ec03f */
[----:B------:R-:W-:Y:S02]  /*04b0*/  VOTEU.ALL UP0, P0 ;  /* 0x00000000003f7886 */ /* 0x000fe40000000000 */
[----:B------:R-:W-:Y:S01]  /*04c0*/  ULDC UR6, c[0x0][0xc] ;  /* 0x0000030000067ab9 */ /* 0x000fe20000000800 */
[----:B------:R-:W-:Y:S01]  /*04d0*/  ISETP.EQ.OR P0, PT, R0, RZ, !P1 ;  /* 0x000000ff0000720c */ /* 0x000fe20004f02670 */
[----:B------:R-:W-:-:S03]  /*04e0*/  ULDC UR7, c[0x0][0x10] ;  /* 0x0000040000077ab9 */ /* 0x000fc60000000800 */
[C---:B------:R-:W-:Y:S01]  /*04f0*/  ISETP.EQ.AND P0, PT, R10.reuse, RZ, P0 ;  /* 0x000000ff0a00720c */ /* 0x040fe20000702270 */
[----:B------:R-:W-:Y:S02]  /*0500*/  VIADD R10, R10, 0xffffffff ;  /* 0xffffffff0a0a7836 */ /* 0x000fe40000000000 */
[----:B-1----:R-:W-:Y:S01]  /*0510*/  @!P3 IMAD.WIDE.U32 R8, R11, R3, R6 ;  /* 0x000000030b08b225 */ /* 0x002fe200078e0006 */
[----:B------:R-:W0:Y:S02]  /*0520*/  FENCE.VIEW.ASYNC.S ;  /* 0x00000000000073c6 */ /* 0x000e240000000000 */
[----:B0-----:R-:W3:Y:S01]  /*0530*/  @!UP0 SYNCS.EXCH.64 URZ, [UR8+0x30], UR4 ;  /* 0x00003004083f85b2 */ /* 0x001ee20008000100 */
[----:B------:R-:W-:Y:S02]  /*0540*/  SEL R18, RZ, 0x1, !P0 ;  /* 0x00000001ff127807 */ /* 0x000fe40004000000 */
[----:B------:R-:W-:Y:S01]  /*0550*/  ISETP.GE.U32.AND P1, PT, R10, 0x2, PT ;  /* 0x000000020a00780c */ /* 0x000fe20003f26070 */
[----:B------:R-:W-:-:S02]  /*0560*/  @!P3 IMAD.MOV.U32 R16, RZ, RZ, R8 ;  /* 0x000000ffff10b224 */ /* 0x000fc400078e0008 */
[----:B------:R-:W-:Y:S01]  /*0570*/  @!P3 IMAD.MOV.U32 R17, RZ, RZ, R9 ;  /* 0x000000ffff11b224 */ /* 0x000fe200078e0009 */
[----:B------:R-:W-:Y:S01]  /*0580*/  SEL R18, R18, 0x2, P1 ;  /* 0x0000000212127807 */ /* 0x000fe20000800000 */
[----:B------:R0:W3:Y:S01]  /*0590*/  @!UP1 SYNCS.EXCH.64 URZ, [UR8+0x38], UR4 ;  /* 0x00003804083f95b2 */ /* 0x0000e20008000100 */
[----:B------:R-:W-:Y:S01]  /*05a0*/  NOP ;  /* 0x0000000000007918 */ /* 0x000fe20000000000 */
[----:B0-----:R-:W-:-:S03]  /*05b0*/  UIMAD.WIDE.U32 UR4, UR6, UR7, URZ ;  /* 0x00000007060472a5 */ /* 0x001fc6000f8e003f */
[----:B------:R-:W-:Y:S02]  /*05c0*/  ULDC UR6, c[0x0][0x14] ;  /* 0x0000050000067ab9 */ /* 0x000fe40000000800 */
[----:B------:R-:W-:Y:S02]  /*05d0*/  UIMAD.WIDE.U32 UR38, UR4, UR6, URZ ;  /* 0x00000006042672a5 */ /* 0x000fe4000f8e003f */
[----:B------:R-:W-:-:S04]  /*05e0*/  UIMAD UR41, UR5, UR6, URZ ;  /* 0x00000006052972a4 */ /* 0x000fc8000f8e023f */
[----:B------:R-:W-:Y:S01]  /*05f0*/  UIADD3 UR41, UR39, UR41, URZ ;  /* 0x0000002927297290 */ /* 0x000fe2000fffe03f */
[----:B---34-:R-:W-:Y:S06]  /*0600*/  BAR.SYNC.DEFER_BLOCKING 0x0 ;  /* 0x0000000000007b1d */ /* 0x018fec0000010000 */
[----:B------:R-:W-:Y:S05]  /*0610*/  @!P2 BRA `(.L_x_3) ;  /* 0x000000700028a947 */ /* 0x000fea0003800000 */
[----:B------:R-:W-:-:S13]  /*0620*/  ISETP.GT.U32.AND P0, PT, R10, 0x1, PT ;  /* 0x000000010a00780c */ /* 0x000fda0003f04070 */
[----:B------:R-:W-:Y:S05]  /*0630*/  @P0 EXIT ;  /* 0x000000000000094d */ /* 0x000fea0003800000 */
[----:B------:R-:W-:Y:S01]  /*0640*/  ULDC.64 UR4, c[0x0][0x650] ;  /* 0x0001940000047ab9 */ /* 0x000fe20000000a00 */
[----:B------:R-:W-:Y:S01]  /*0650*/  PRMT R0, RZ, 0x7610, R0 ;  /* 0x00007610ff007816 */ /* 0x000fe20000000000 */
[----:B------:R-:W-:Y:S01]  /*0660*/  IMAD.MOV.U32 R111, RZ, RZ, -0x1 ;  /* 0xffffffffff6f7424 */ /* 0x000fe200078e00ff */
[----:B------:R-:W-:Y:S01]  /*0670*/  ISETP.GE.U32.AND P0, PT, R16, UR4, PT ;  /* 0x0000000410007c0c */ /* 0x000fe2000bf06070 */
[----:B------:R-:W-:Y:S02]  /*0680*/  IMAD.MOV.U32 R101, RZ, RZ, -0x1 ;  /* 0xffffffffff657424 */ /* 0x000fe400078e00ff */
[----:B------:R-:W-:Y:S01]  /*0690*/  IMAD.MOV.U32 R19, RZ, RZ, -0x1 ;  /* 0xffffffffff137424 */ /* 0x000fe200078e00ff */
[----:B------:R-:W-:-:S13]  /*06a0*/  ISETP.GE.U32.AND.EX P0, PT, R17, UR5, PT, P0 ;  /* 0x0000000511007c0c */ /* 0x000fda000bf06100 */
[----:B------:R-:W-:Y:S05]  /*06b0*/  @P0 BRA `(.L_x_4) ;  /* 0x0000000400580947 */ /* 0x000fea0003800000 */
[----:B------:R-:W0:Y:S01]  /*06c0*/  LDC.64 R20, c[0x0][0x628] ;  /* 0x00018a00ff147b82 */ /* 0x000e220000000a00 */
[----:B------:R-:W-:Y:S02]  /*06d0*/  IMAD.MOV.U32 R8, RZ, RZ, R16 ;  /* 0x000000ffff087224 */ /* 0x000fe400078e0010 */
[----:B------:R-:W-:-:S05]  /*06e0*/  IMAD.MOV.U32 R9, RZ, RZ, R17 ;  /* 0x000000ffff097224 */ /* 0x000fca00078e0011 */
[----:B------:R-:W1:Y:S08]  /*06f0*/  LDC R0, c[0x0][0x630] ;  /* 0x00018c00ff007b82 */ /* 0x000e700000000800 */
[----:B------:R-:W2:Y:S01]  /*0700*/  LDC.64 R22, c[0x0][0x620] ;  /* 0x00018800ff167b82 */ /* 0x000ea20000000a00 */
[----:B0-----:R-:W-:-:S04]  /*0710*/  ISETP.NE.U32.AND P0, PT, R20, RZ, PT ;  /* 0x000000ff1400720c */ /* 0x001fc80003f05070 */
[----:B------:R-:W-:-:S13]  /*0720*/  ISETP.NE.AND.EX P0, PT, R21, RZ, PT, P0 ;  /* 0x000000ff1500720c */ /* 0x000fda0003f05300 */
[----:B-12---:R-:W-:Y:S05]  /*0730*/  @!P0 BRA `(.L_x_5) ;  /* 0x0000000000288947 */ /* 0x006fea0003800000 */
[----:B------:R-:W0:Y:S02]  /*0740*/  LDC R13, c[0x0][0x634] ;  /* 0x00018d00ff0d7b82 */ /* 0x000e240000000800 */
[----:B0-----:R-:W-:-:S05]  /*0750*/  IADD3 R13, P0, R16, R13, RZ ;  /* 0x0000000d100d7210 */ /* 0x001fca0007f1e0ff */
[----:B------:R-:W-:-:S04]  /*0760*/  IMAD.X R15, RZ, RZ, R17, P0 ;  /* 0x000000ffff0f7224 */ /* 0x000fc800000e0611 */
[----:B------:R-:W-:-:S04]  /*0770*/  IMAD.WIDE.U32 R8, R15, R20, RZ ;  /* 0x000000140f087225 */ /* 0x000fc800078e00ff */
[----:B------:R-:W-:-:S04]  /*0780*/  IMAD.WIDE.U32 R10, P0, R13, R21, R8 ;  /* 0x000000150d0a7225 */ /* 0x000fc80007800008 */
[----:B------:R-:W-:-:S04]  /*0790*/  IMAD.WIDE.U32 R8, R13, R20, RZ ;  /* 0x000000140d087225 */ /* 0x000fc800078e00ff */
[----:B------:R-:W-:Y:S01]  /*07a0*/  IMAD.X R13, RZ, RZ, RZ, P0 ;  /* 0x000000ffff0d7224 */ /* 0x000fe200000e06ff */
[----:B------:R-:W-:Y:S01]  /*07b0*/  IADD3 RZ, P0, R9, R10, RZ ;  /* 0x0000000a09ff7210 */ /* 0x000fe20007f1e0ff */
[----:B------:R-:W-:-:S04]  /*07c0*/  IMAD.MOV.U32 R12, RZ, RZ, R11 ;  /* 0x000000ffff0c7224 */ /* 0x000fc800078e000b */
[----:B------:R-:W-:-:S08]  /*07d0*/  IMAD.WIDE.U32.X R8, R15, R21, R12, P0 ;  /* 0x000000150f087225 */ /* 0x000fd000000e040c */
.L_x_5:
[-CC-:B------:R-:W-:Y:S01]  /*07e0*/  SHF.R.U64 R25, R8, R0.reuse, R9.reuse ;  /* 0x0000000008197219 */ /* 0x180fe20000001209 */
[----:B------:R-:W0:Y:S01]  /*07f0*/  LDC R12, c[0x0][0x618] ;  /* 0x00018600ff0c7b82 */ /* 0x000e220000000800 */
[----:B------:R-:W-:Y:S01]  /*0800*/  SHF.R.U32.HI R7, RZ, R0, R9 ;  /* 0x00000000ff077219 */ /* 0x000fe20000011609 */
[----:B------:R-:W-:Y:S01]  /*0810*/  ULDC UR4, c[0x0][0x150] ;  /* 0x0000540000047ab9 */ /* 0x000fe20000000800 */
[----:B------:R-:W-:Y:S02]  /*0820*/  IADD3 R11, P0, RZ, -R25, RZ ;  /* 0x80000019ff0b7210 */ /* 0x000fe40007f1e0ff */
[----:B------:R-:W-:-:S03]  /*0830*/  I2FP.F32.U32 R0, R6 ;  /* 0x0000000600007245 */ /* 0x000fc60000201000 */
[----:B------:R-:W1:Y:S01]  /*0840*/  LDC.64 R30, c[0x0][0x640] ;  /* 0x00019000ff1e7b82 */ /* 0x000e620000000a00 */
[----:B------:R-:W-:Y:S02]  /*0850*/  IMAD.X R13, RZ, RZ, ~R7, P0 ;  /* 0x000000ffff0d7224 */ /* 0x000fe400000e0e07 */
[----:B------:R-:W-:Y:S01]  /*0860*/  FMUL R0, R0, UR4 ;  /* 0x0000000400007c20 */ /* 0x000fe20008400000 */
[----:B------:R-:W-:Y:S01]  /*0870*/  IMAD.WIDE.U32 R8, R11, R22, R16 ;  /* 0x000000160b087225 */ /* 0x000fe200078e0010 */
[----:B------:R-:W-:-:S03]  /*0880*/  ULDC UR4, c[0x0][0x154] ;  /* 0x0000550000047ab9 */ /* 0x000fc60000000800 */
[----:B------:R-:W-:Y:S01]  /*0890*/  IMAD R10, R13, R22, RZ ;  /* 0x000000160d0a7224 */ /* 0x000fe200078e02ff */
[----:B------:R-:W2:Y:S01]  /*08a0*/  LDC R7, c[0x0][0x144] ;  /* 0x00005100ff077b82 */ /* 0x000ea20000000800 */
[----:B------:R-:W3:Y:S02]  /*08b0*/  F2I.U32.TRUNC.NTZ R0, R0 ;  /* 0x0000000000007305 */ /* 0x000ee4000020f000 */
[----:B------:R-:W-:-:S04]  /*08c0*/  IMAD R11, R11, R23, R10 ;  /* 0x000000170b0b7224 */ /* 0x000fc800078e020a */
[----:B------:R-:W-:Y:S01]  /*08d0*/  IMAD.IADD R9, R9, 0x1, R11 ;  /* 0x0000000109097824 */ /* 0x000fe200078e020b */
[----:B------:R-:W4:Y:S01]  /*08e0*/  LDC R24, c[0x0][0x608] ;  /* 0x00018200ff187b82 */ /* 0x000f220000000800 */
[----:B------:R-:W-:-:S03]  /*08f0*/  IMAD.MOV.U32 R11, RZ, RZ, -0x1 ;  /* 0xffffffffff0b7424 */ /* 0x000fc600078e00ff */
[-CC-:B0-----:R-:W-:Y:S02]  /*0900*/  SHF.R.U64 R22, R8, R12.reuse, R9.reuse ;  /* 0x0000000c08167219 */ /* 0x181fe40000001209 */
[----:B------:R-:W-:Y:S02]  /*0910*/  I2FP.F32.U32 R8, R3 ;  /* 0x0000000300087245 */ /* 0x000fe40000201000 */
[----:B------:R-:W0:Y:S01]  /*0920*/  LDC R28, c[0x0][0x658] ;  /* 0x00019600ff1c7b82 */ /* 0x000e220000000800 */
[----:B-1----:R-:W-:Y:S01]  /*0930*/  ISETP.NE.U32.AND P0, PT, R30, RZ, PT ;  /* 0x000000ff1e00720c */ /* 0x002fe20003f05070 */
[----:B---3--:R-:W-:Y:S02]  /*0940*/  IMAD.MOV R10, RZ, RZ, -R0 ;  /* 0x000000ffff0a7224 */ /* 0x008fe400078e0a00 */
[----:B------:R-:W-:Y:S01]  /*0950*/  FMUL R8, R8, UR4 ;  /* 0x0000000408087c20 */ /* 0x000fe20008400000 */
[----:B------:R-:W-:Y:S02]  /*0960*/  SHF.R.U32.HI R9, RZ, R12, R9 ;  /* 0x0000000cff097219 */ /* 0x000fe40000011609 */
[----:B------:R-:W-:Y:S01]  /*0970*/  ISETP.NE.AND.EX P0, PT, R31, RZ, PT, P0 ;  /* 0x000000ff1f00720c */ /* 0x000fe20003f05300 */
[----:B------:R1:W3:Y:S01]  /*0980*/  F2I.U32.TRUNC.NTZ R15, R8 ;  /* 0x00000008000f7305 */ /* 0x0002e2000020f000 */
[----:B------:R-:W1:Y:S01]  /*0990*/  LDC R20, c[0x0][0x148] ;  /* 0x00005200ff147b82 */ /* 0x000e620000000800 */
[----:B--2---:R-:W-:-:S07]  /*09a0*/  IMAD R0, R7, R10, R6 ;  /* 0x0000000a07007224 */ /* 0x004fce00078e0206 */
[----:B------:R-:W2:Y:S01]  /*09b0*/  LDC R26, c[0x0][0x600] ;  /* 0x00018000ff1a7b82 */ /* 0x000ea20000000800 */
[-CC-:B----4-:R-:W-:Y:S02]  /*09c0*/  SHF.R.U64 R32, R22, R24.reuse, R9.reuse ;  /* 0x0000001816207219 */ /* 0x190fe40000001209 */
[----:B------:R-:W-:Y:S01]  /*09d0*/  SHF.R.U32.HI R7, RZ, R24, R9 ;  /* 0x00000018ff077219 */ /* 0x000fe20000011609 */
[----:B------:R-:W-:-:S04]  /*09e0*/  IMAD.MOV.U32 R9, RZ, RZ, 0x1 ;  /* 0x00000001ff097424 */ /* 0x000fc800078e00ff */
[----:B------:R-:W4:Y:S01]  /*09f0*/  LDC R21, c[0x0][0x648] ;  /* 0x00019200ff157b82 */ /* 0x000f220000000800 */
[-C--:B0-----:R-:W-:Y:S02]  /*0a00*/  SHF.L.U32 R6, R11, R28.reuse, RZ ;  /* 0x0000001c0b067219 */ /* 0x081fe400000006ff */
[--C-:B------:R-:W-:Y:S02]  /*0a10*/  SHF.R.U64 R24, R32, R28, R7.reuse ;  /* 0x0000001c20187219 */ /* 0x100fe40000001207 */
[----:B------:R-:W-:Y:S02]  /*0a20*/  LOP3.LUT R13, RZ, R6, RZ, 0x33, !PT ;  /* 0x00000006ff0d7212 */ /* 0x000fe400078e33ff */
[-C--:B------:R-:W-:Y:S01]  /*0a30*/  SHF.R.U32.HI R7, RZ, R28.reuse, R7 ;  /* 0x0000001cff077219 */ /* 0x080fe20000011607 */
[----:B------:R-:W0:Y:S01]  /*0a40*/  LDC R23, c[0x0][0x638] ;  /* 0x00018e00ff177b82 */ /* 0x000e220000000800 */
[----:B------:R-:W-:Y:S01]  /*0a50*/  SHF.L.U32 R12, R9, R28, RZ ;  /* 0x0000001c090c7219 */ /* 0x000fe200000006ff */
[----:B------:R-:W-:-:S06]  /*0a60*/  IMAD.MOV.U32 R6, RZ, RZ, R24 ;  /* 0x000000ffff067224 */ /* 0x000fcc00078e0018 */
[----:B------:R-:W0:Y:S01]  /*0a70*/  LDC R111, c[0x0][0x610] ;  /* 0x00018400ff6f7b82 */ /* 0x000e220000000800 */
[----:B-1-3--:R-:W-:Y:S05]  /*0a80*/  @!P0 BRA `(.L_x_6) ;  /* 0x0000000000288947 */ /* 0x00afea0003800000 */
[----:B------:R-:W1:Y:S02]  /*0a90*/  LDC R11, c[0x0][0x64c] ;  /* 0x00019300ff0b7b82 */ /* 0x000e640000000800 */
[----:B-1----:R-:W-:-:S05]  /*0aa0*/  IADD3 R11, P0, R24, R11, RZ ;  /* 0x0000000b180b7210 */ /* 0x002fca0007f1e0ff */
        /* <DEDUP_REMOVED lines=8> */
.L_x_6:
[----:B----4-:R-:W-:Y:S01]  /*0b30*/  SHF.R.U64 R6, R6, R21, R7 ;  /* 0x0000001506067219 */ /* 0x010fe20000001207 */
[----:B--2---:R-:W-:Y:S01]  /*0b40*/  VIADD R7, R26, 0xffffffff ;  /* 0xffffffff1a077836 */ /* 0x004fe20000000000 */
[----:B------:R-:W-:Y:S01]  /*0b50*/  LOP3.LUT R13, R32, R13, RZ, 0xc0, !PT ;  /* 0x0000000d200d7212 */ /* 0x000fe200078ec0ff */
[----:B------:R-:W-:Y:S02]  /*0b60*/  IMAD.MOV R15, RZ, RZ, -R15 ;  /* 0x000000ffff0f7224 */ /* 0x000fe400078e0a0f */
[----:B------:R-:W-:Y:S02]  /*0b70*/  IMAD.MOV R8, RZ, RZ, -R6 ;  /* 0x000000ffff087224 */ /* 0x000fe400078e0a06 */
[----:B------:R-:W-:Y:S01]  /*0b80*/  IMAD R13, R12, R6, R13 ;  /* 0x000000060c0d7224 */ /* 0x000fe200078e020d */
[----:B------:R-:W-:Y:S01]  /*0b90*/  LOP3.LUT R6, R22, R7, RZ, 0xc0, !PT ;  /* 0x0000000716067212 */ /* 0x000fe200078ec0ff */
[----:B------:R-:W-:Y:S02]  /*0ba0*/  @P3 IMAD R0, R20, R15, R3 ;  /* 0x0000000f14003224 */ /* 0x000fe400078e0203 */
[----:B0-----:R-:W-:-:S02]  /*0bb0*/  IMAD R3, R8, R23, R24 ;  /* 0x0000001708037224 */ /* 0x001fc400078e0218 */
[----:B------:R-:W-:Y:S02]  /*0bc0*/  IMAD R111, R13, R111, R0 ;  /* 0x0000006f0d6f7224 */ /* 0x000fe400078e0200 */
[----:B------:R-:W-:Y:S02]  /*0bd0*/  IMAD R6, R3, R26, R6 ;  /* 0x0000001a03067224 */ /* 0x000fe400078e0206 */
[----:B------:R-:W-:Y:S02]  /*0be0*/  IMAD.MOV.U32 R0, RZ, RZ, 0x1 ;  /* 0x00000001ff007424 */ /* 0x000fe400078e00ff */
[----:B------:R-:W-:Y:S01]  /*0bf0*/  IMAD.MOV.U32 R19, RZ, RZ, R25 ;  /* 0x000000ffff137224 */ /* 0x000fe200078e0019 */
[----:B------:R-:W-:Y:S02]  /*0c00*/  SEL R101, R6, R111, !P3 ;  /* 0x0000006f06657207 */ /* 0x000fe40005800000 */
[----:B------:R-:W-:-:S07]  /*0c10*/  SEL R111, R111, R6, !P3 ;  /* 0x000000066f6f7207 */ /* 0x000fce0005800000 */
.L_x_4:
[----:B------:R-:W-:-:S08]  /*0c20*/  NOP ;  /* 0x0000000000007918 */ /* 0x000fd00000000000 */
[----:B------:R-:W0:Y:S02]  /*0c30*/  USETMAXREG.TRY_ALLOC.CTAPOOL UP0, 0xe8 ;  /* 0x000000e8000079c8 */ /* 0x000e240008000600 */
[----:B0-----:R-:W-:-:S13]  /*0c40*/  PLOP3.LUT P0, PT, PT, PT, UP0, 0x80, 0x0 ;  /* 0x000000000000781c */ /* 0x001fda0003f0f008 */
[----:B------:R-:W-:Y:S05]  /*0c50*/  @!P0 BRA `(.L_x_4) ;  /* 0xfffffffc00f08947 */ /* 0x000fea000383ffff */
[----:B------:R-:W-:Y:S01]  /*0c60*/  ULDC.64 UR4, c[0x0][0x598] ;  /* 0x0001660000047ab9 */ /* 0x000fe20000000a00 */
[----:B------:R-:W-:Y:S01]  /*0c70*/  ULDC.64 UR36, c[0x0][0x208] ;  /* 0x0000820000247ab9 */ /* 0x000fe20000000a00 */
[----:B------:R-:W-:-:S04]  /*0c80*/  ISETP.NE.U32.AND P0, PT, RZ, UR4, PT ;  /* 0x00000004ff007c0c */ /* 0x000fc8000bf05070 */
[----:B------:R-:W-:-:S13]  /*0c90*/  ISETP.NE.AND.EX P0, PT, RZ, UR5, PT, P0 ;  /* 0x00000005ff007c0c */ /* 0x000fda000bf05300 */
[----:B------:R-:W-:Y:S05]  /*0ca0*/  @!P0 BRA `(.L_x_7) ;  /* 0x00000000001c8947 */ /* 0x000fea0003800000 */
[----:B------:R-:W0:Y:S02]  /*0cb0*/  LDC.64 R6, c[0x0][0x598] ;  /* 0x00016600ff067b82 */ /* 0x000e240000000a00 */
[----:B0-----:R-:W2:Y:S02]  /*0cc0*/  LDG.E.64 R6, desc[UR36][R6.64] ;  /* 0x0000002406067981 */ /* 0x001ea4000c1e1b00 */
[----:B--2---:R-:W-:-:S04]  /*0cd0*/  ISETP.NE.U32.AND P0, PT, R6, RZ, PT ;  /* 0x000000ff0600720c */ /* 0x004fc80003f05070 */
[----:B------:R-:W-:-:S13]  /*0ce0*/  ISETP.NE.AND.EX P0, PT, R7, RZ, PT, P0 ;  /* 0x000000ff0700720c */ /* 0x000fda0003f05300 */
[----:B------:R-:W-:Y:S05]  /*0cf0*/  @!P0 BRA `(.L_x_7) ;  /* 0x0000000000088947 */ /* 0x000fea0003800000 */
[----:B------:R0:W5:Y:S01]  /*0d00*/  LD.E R88, desc[UR36][R6.64] ;  /* 0x0000002406587980 */ /* 0x000162000c101900 */
[----:B------:R-:W-:Y:S05]  /*0d10*/  BRA `(.L_x_8) ;  /* 0x0000000000247947 */ /* 0x000fea0003800000 */
.L_x_7:
[----:B------:R-:W-:Y:S02]  /*0d20*/  ULDC.64 UR4, c[0x0][0x588] ;  /* 0x0001620000047ab9 */ /* 0x000fe40000000a00 */
[----:B------:R-:W-:-:S04]  /*0d30*/  ISETP.NE.U32.AND P0, PT, RZ, UR4, PT ;  /* 0x00000004ff007c0c */ /* 0x000fc8000bf05070 */
[----:B------:R-:W-:-:S13]  /*0d40*/  ISETP.NE.AND.EX P0, PT, RZ, UR5, PT, P0 ;  /* 0x00000005ff007c0c */ /* 0x000fda000bf05300 */
[----:B------:R-:W-:Y:S05]  /*0d50*/  @!P0 BRA `(.L_x_9) ;  /* 0x00000000000c8947 */ /* 0x000fea0003800000 */
[----:B------:R-:W0:Y:S02]  /*0d60*/  LDC.64 R88, c[0x0][0x588] ;  /* 0x00016200ff587b82 */ /* 0x000e240000000a00 */
[----:B0-----:R1:W5:Y:S01]  /*0d70*/  LDG.E R88, desc[UR36][R88.64] ;  /* 0x0000002458587981 */ /* 0x001362000c1e1900 */
[----:B------:R-:W-:Y:S05]  /*0d80*/  BRA `(.L_x_8) ;  /* 0x0000000000087947 */ /* 0x000fea0003800000 */
.L_x_9:
[----:B------:R-:W-:Y:S02]  /*0d90*/  ULDC UR4, c[0x0][0x580] ;  /* 0x0001600000047ab9 */ /* 0x000fe40000000800 */
[----:B------:R-:W-:-:S07]  /*0da0*/  IMAD.U32 R88, RZ, RZ, UR4 ;  /* 0x00000004ff587e24 */ /* 0x000fce000f8e00ff */
.L_x_8:
[----:B------:R-:W-:Y:S02]  /*0db0*/  ULDC.64 UR4, c[0x0][0x5a0] ;  /* 0x0001680000047ab9 */ /* 0x000fe40000000a00 */
[----:B------:R-:W-:-:S04]  /*0dc0*/  ISETP.NE.U32.AND P0, PT, RZ, UR4, PT ;  /* 0x00000004ff007c0c */ /* 0x000fc8000bf05070 */
[----:B------:R-:W-:-:S13]  /*0dd0*/  ISETP.NE.AND.EX P0, PT, RZ, UR5, PT, P0 ;  /* 0x00000005ff007c0c */ /* 0x000fda000bf05300 */
[----:B------:R-:W-:Y:S05]  /*0de0*/  @!P0 BRA `(.L_x_10) ;  /* 0x00000000001c8947 */ /* 0x000fea0003800000 */
[----:B0-----:R-:W0:Y:S02]  /*0df0*/  LDC.64 R6, c[0x0][0x5a0] ;  /* 0x00016800ff067b82 */ /* 0x001e240000000a00 */
[----:B0-----:R-:W2:Y:S02]  /*0e00*/  LDG.E.64 R6, desc[UR36][R6.64] ;  /* 0x0000002406067981 */ /* 0x001ea4000c1e1b00 */
[----:B--2---:R-:W-:-:S04]  /*0e10*/  ISETP.NE.U32.AND P0, PT, R6, RZ, PT ;  /* 0x000000ff0600720c */ /* 0x004fc80003f05070 */
[----:B------:R-:W-:-:S13]  /*0e20*/  ISETP.NE.AND.EX P0, PT, R7, RZ, PT, P0 ;  /* 0x000000ff0700720c */ /* 0x000fda0003f05300 */
[----:B------:R-:W-:Y:S05]  /*0e30*/  @!P0 BRA `(.L_x_10) ;  /* 0x0000000000088947 */ /* 0x000fea0003800000 */
[----:B-1----:R0:W5:Y:S01]  /*0e40*/  LD.E R89, desc[UR36][R6.64] ;  /* 0x0000002406597980 */ /* 0x002162000c101900 */
[----:B------:R-:W-:Y:S05]  /*0e50*/  BRA `(.L_x_11) ;  /* 0x0000000000247947 */ /* 0x000fea0003800000 */
.L_x_10:
[----:B------:R-:W-:Y:S02]  /*0e60*/  ULDC.64 UR4, c[0x0][0x590] ;  /* 0x0001640000047ab9 */ /* 0x000fe40000000a00 */
[----:B------:R-:W-:-:S04]  /*0e70*/  ISETP.NE.U32.AND P0, PT, RZ, UR4, PT ;  /* 0x00000004ff007c0c */ /* 0x000fc8000bf05070 */
[----:B------:R-:W-:-:S13]  /*0e80*/  ISETP.NE.AND.EX P0, PT, RZ, UR5, PT, P0 ;  /* 0x00000005ff007c0c */ /* 0x000fda000bf05300 */
[----:B------:R-:W-:Y:S05]  /*0e90*/  @!P0 BRA `(.L_x_12) ;  /* 0x00000000000c8947 */ /* 0x000fea0003800000 */
[----:B0-----:R-:W1:Y:S02]  /*0ea0*/  LDC.64 R6, c[0x0][0x590] ;  /* 0x00016400ff067b82 */ /* 0x001e640000000a00 */
[----:B-1----:R1:W5:Y:S01]  /*0eb0*/  LDG.E R89, desc[UR36][R6.64] ;  /* 0x0000002406597981 */ /* 0x002362000c1e1900 */
[----:B------:R-:W-:Y:S05]  /*0ec0*/  BRA `(.L_x_11) ;  /* 0x0000000000087947 */ /* 0x000fea0003800000 */
.L_x_12:
[----:B------:R-:W-:Y:S02]  /*0ed0*/  ULDC UR4, c[0x0][0x584] ;  /* 0x0001610000047ab9 */ /* 0x000fe40000000800 */
[----:B-1----:R-:W-:-:S07]  /*0ee0*/  IMAD.U32 R89, RZ, RZ, UR4 ;  /* 0x00000004ff597e24 */ /* 0x002fce000f8e00ff */
.L_x_11:
[----:B------:R-:W-:-:S13]  /*0ef0*/  LOP3.LUT P0, RZ, R0, 0xff, RZ, 0xc0, !PT ;  /* 0x000000ff00ff7812 */ /* 0x000fda000780c0ff */
[----:B------:R-:W-:Y:S05]  /*0f00*/  @!P0 EXIT ;  /* 0x000000000000894d */ /* 0x000fea0003800000 */
[----:B------:R-:W2:Y:S01]  /*0f10*/  LDC R94, c[0x0][0x658] ;  /* 0x00019600ff5e7b82 */ /* 0x000ea20000000800 */
[----:B------:R-:W-:Y:S01]  /*0f20*/  LOP3.LUT R14, R14, 0x1, RZ, 0xc0, !PT ;  /* 0x000000010e0e7812 */ /* 0x000fe200078ec0ff */
[----:B------:R-:W-:Y:S01]  /*0f30*/  ULDC.64 UR6, c[0x0][0x288] ;  /* 0x0000a20000067ab9 */ /* 0x000fe20000000a00 */
[----:B------:R-:W-:Y:S01]  /*0f40*/  SHF.R.U32.HI R0, RZ, 0x2, R4 ;  /* 0x00000002ff007819 */ /* 0x000fe20000011604 */
[----:B------:R-:W-:Y:S01]  /*0f50*/  UIADD3 UR4, UR7, 0x3f, URZ ;  /* 0x0000003f07047890 */ /* 0x000fe2000fffe03f */
[----:B------:R-:W-:Y:S01]  /*0f60*/  SHF.R.U32.HI R5, RZ, 0x1, R5 ;  /* 0x00000001ff057819 */ /* 0x000fe20000011605 */
[----:B------:R-:W-:Y:S01]  /*0f70*/  IMAD.SHL.U32 R3, R14, 0x40, RZ ;  /* 0x000000400e037824 */ /* 0x000fe200078e00ff */
[----:B------:R-:W-:Y:S01]  /*0f80*/  LOP3.LUT R0, R0, 0x7, RZ, 0xc0, !PT ;  /* 0x0000000700007812 */ /* 0x000fe200078ec0ff */
[----:B------:R-:W3:Y:S01]  /*0f90*/  LDC.64 R90, c[0x0][0x5c8] ;  /* 0x00017200ff5a7b82 */ /* 0x000ee20000000a00 */
[----:B------:R-:W-:Y:S01]  /*0fa0*/  USHF.R.S32.HI UR5, URZ, 0x1f, UR4 ;  /* 0x0000001f3f057899 */ /* 0x000fe20008011404 */
[----:B------:R-:W-:Y:S01]  /*0fb0*/  LOP3.LUT R5, R5, 0x30, RZ, 0xc0, !PT ;  /* 0x0000003005057812 */ /* 0x000fe200078ec0ff */
[----:B01----:R-:W-:Y:S01]  /*0fc0*/  IMAD.MOV.U32 R7, RZ, RZ, 0x1 ;  /* 0x00000001ff077424 */ /* 0x003fe200078e00ff */
[--C-:B------:R-:W-:Y:S01]  /*0fd0*/  LOP3.LUT R22, R3, 0x40, R0.reuse, 0xe2, !PT ;  /* 0x0000004003167812 */ /* 0x100fe200078ee200 */
[----:B------:R-:W-:Y:S01]  /*0fe0*/  ULEA.HI UR5, UR5, UR4, URZ, 0x6 ;  /* 0x0000000405057291 */ /* 0x000fe2000f8f303f */
[-C--:B------:R-:W-:Y:S01]  /*0ff0*/  IADD3 R3, RZ, -R5.reuse, -R0 ;  /* 0x80000005ff037210 */ /* 0x080fe20007ffe800 */
[----:B------:R-:W-:Y:S01]  /*1000*/  IMAD.U32 R6, RZ, RZ, UR6 ;  /* 0x00000006ff067e24 */ /* 0x000fe2000f8e00ff */
[----:B------:R-:W0:Y:S01]  /*1010*/  LDC R98, c[0x0][0x600] ;  /* 0x00018000ff627b82 */ /* 0x000e220000000800 */
[----:B------:R-:W-:Y:S01]  /*1020*/  LOP3.LUT R22, R22, R5, RZ, 0xfc, !PT ;  /* 0x0000000516167212 */ /* 0x000fe200078efcff */
[----:B------:R-:W-:Y:S01]  /*1030*/  IMAD.MOV.U32 R5, RZ, RZ, -0x1 ;  /* 0xffffffffff057424 */ /* 0x000fe200078e00ff */
[----:B------:R-:W-:Y:S01]  /*1040*/  USHF.R.S32.HI UR43, URZ, 0x6, UR5 ;  /* 0x000000063f2b7899 */ /* 0x000fe20008011405 */
[----:B------:R-:W-:Y:S01]  /*1050*/  LOP3.LUT R95, R4, 0x3, RZ, 0xc0, !PT ;  /* 0x00000003045f7812 */ /* 0x000fe200078ec0ff */
[----:B------:R-:W-:Y:S01]  /*1060*/  IMAD R3, R14, -0x40, R3 ;  /* 0xffffffc00e037824 */ /* 0x000fe200078e0203 */
[C---:B------:R-:W-:Y:S01]  /*1070*/  LOP3.LUT R97, R4.reuse, 0x80, RZ, 0xc0, !PT ;  /* 0x0000008004617812 */ /* 0x040fe200078ec0ff */
[----:B------:R-:W-:Y:S01]  /*1080*/  UISETP.LT.AND UP0, UPT, UR43, 0x1, UPT ;  /* 0x000000012b00788c */ /* 0x000fe2000bf01270 */
[-C--:B--2---:R-:W-:Y:S01]  /*1090*/  SHF.L.U32 R5, R5, R94.reuse, RZ ;  /* 0x0000005e05057219 */ /* 0x084fe200000006ff */
[----:B------:R-:W-:Y:S01]  /*10a0*/  ULDC UR4, c[0x0][0x284] ;  /* 0x0000a10000047ab9 */ /* 0x000fe20000000800 */
[----:B------:R-:W-:Y:S01]  /*10b0*/  IMAD R95, R95, -0x2, R6 ;  /* 0xfffffffe5f5f7824 */ /* 0x000fe200078e0206 */
[----:B------:R-:W-:Y:S01]  /*10c0*/  USEL UR44, UR43, 0x1, UP0 ;  /* 0x000000012b2c7887 */ /* 0x000fe20008000000 */
[----:B------:R-:W-:Y:S01]  /*10d0*/  SHF.L.U32 R94, R7, R94, RZ ;  /* 0x0000005e075e7219 */ /* 0x000fe200000006ff */
[----:B------:R-:W-:Y:S01]  /*10e0*/  IMAD.SHL.U32 R96, R4, 0x2, RZ ;  /* 0x0000000204607824 */ /* 0x000fe200078e00ff */
[----:B------:R-:W-:Y:S01]  /*10f0*/  LOP3.LUT R116, R18, 0x1, RZ, 0xfc, !PT ;  /* 0x0000000112747812 */ /* 0x000fe200078efcff */
[----:B------:R-:W-:Y:S01]  /*1100*/  VIADD R100, R3, UR4 ;  /* 0x0000000403647c36 */ /* 0x000fe20008000000 */
[C-C-:B---3--:R-:W-:Y:S01]  /*1110*/  SHF.L.U64.HI R92, R90.reuse, 0x7, R91.reuse ;  /* 0x000000075a5c7819 */ /* 0x148fe2000001025b */
[----:B------:R-:W-:Y:S01]  /*1120*/  IMAD.MOV.U32 R23, RZ, RZ, RZ ;  /* 0x000000ffff177224 */ /* 0x000fe200078e00ff */
[C---:B------:R-:W-:Y:S01]  /*1130*/  SHF.L.U64.HI R93, R90.reuse, 0x3, R91 ;  /* 0x000000035a5d7819 */ /* 0x040fe2000001025b */
[C---:B------:R-:W-:Y:S01]  /*1140*/  IMAD.SHL.U32 R91, R90.reuse, 0x80, RZ ;  /* 0x000000805a5b7824 */ /* 0x040fe200078e00ff */
[----:B------:R-:W-:Y:S01]  /*1150*/  SHF.R.U32.HI R97, RZ, 0x7, R97 ;  /* 0x00000007ff617819 */ /* 0x000fe20000011661 */
[----:B------:R-:W-:Y:S01]  /*1160*/  IMAD.SHL.U32 R90, R90, 0x8, RZ ;  /* 0x000000085a5a7824 */ /* 0x000fe200078e00ff */
[----:B------:R-:W-:Y:S01]  /*1170*/  LOP3.LUT R99, RZ, R5, RZ, 0x33, !PT ;  /* 0x00000005ff637212 */ /* 0x000fe200078e33ff */
[----:B------:R-:W-:Y:S01]  /*1180*/  UIADD3 UR44, UR43, -UR44, URZ ;  /* 0x8000002c2b2c7290 */ /* 0x000fe2000fffe03f */
[----:B0-----:R-:W-:Y:S01]  /*1190*/  VIADD R98, R98, 0xffffffff ;  /* 0xffffffff62627836 */ /* 0x001fe20000000000 */
[----:B------:R-:W-:Y:S01]  /*11a0*/  UMOV UR40, URZ ;  /* 0x0000003f00287c82 */ /* 0x000fe20008000000 */
[----:B------:R-:W-:-:S09]  /*11b0*/  UMOV UR42, URZ ;  /* 0x0000003f002a7c82 */ /* 0x000fd20008000000 */
.L_x_156:
[----:B0-----:R-:W0:Y:S01]  /*11c0*/  SHFL.IDX PT, R0, R97, RZ, 0x1f ;  /* 0x00001fff61007589 */ /* 0x001e2200000e0000 */
[----:B-1----:R-:W1:Y:S01]  /*11d0*/  S2UR UR7, SR_CgaCtaId ;  /* 0x00000000000779c3 */ /* 0x002e620000008800 */
[----:B------:R-:W-:Y:S01]  /*11e0*/  UMOV UR6, 0x400 ;  /* 0x0000040000067882 */ /* 0x000fe20000000000 */
[----:B0-----:R-:W-:Y:S01]  /*11f0*/  R2UR UR4, R0 ;  /* 0x00000000000472ca */ /* 0x001fe200000e0000 */
[----:B-1----:R-:W-:-:S12]  /*1200*/  ULEA UR46, UR7, UR6, 0x18 ;  /* 0x00000006072e7291 */ /* 0x002fd8000f8ec03f */
[----:B------:R-:W-:-:S04]  /*1210*/  ULEA.HI UR5, UR4, UR4, URZ, 0x1 ;  /* 0x0000000404057291 */ /* 0x000fc8000f8f083f */
[----:B------:R-:W-:-:S04]  /*1220*/  ULOP3.LUT UR5, UR5, 0x7fffe, URZ, 0xc0, !UPT ;  /* 0x0007fffe05057892 */ /* 0x000fc8000f8ec03f */
[----:B------:R-:W-:-:S03]  /*1230*/  UIADD3 UR5, UR4, -UR5, URZ ;  /* 0x8000000504057290 */ /* 0x000fc6000fffe03f */
[----:B------:R-:W-:Y:S01]  /*1240*/  ULDC UR4, c[0x0][0x28c] ;  /* 0x0000a30000047ab9 */ /* 0x000fe20000000800 */
[----:B------:R-:W-:Y:S01]  /*1250*/  ULEA UR5, UR5, UR46, 0xd ;  /* 0x0000002e05057291 */ /* 0x000fe2000f8e683f */
[----:B------:R-:W-:-:S03]  /*1260*/  ISETP.LT.AND P0, PT, RZ, UR4, PT ;  /* 0x00000004ff007c0c */ /* 0x000fc6000bf01270 */
[----:B------:R-:W-:-:S04]  /*1270*/  UIADD3 UR5, UR5, 0x100, URZ ;  /* 0x0000010005057890 */ /* 0x000fc8000fffe03f */
[----:B------:R-:W-:-:S04]  /*1280*/  USHF.R.U32.HI UR5, URZ, 0x4, UR5 ;  /* 0x000000043f057899 */ /* 0x000fc80008011605 */
[----:B------:R-:W-:-:S04]  /*1290*/  ULOP3.LUT UR5, UR5, 0x3fff, URZ, 0xc0, !UPT ;  /* 0x00003fff05057892 */ /* 0x000fc8000f8ec03f */
[----:B------:R-:W-:Y:S01]  /*12a0*/  ULOP3.LUT UR45, UR5, 0x10000, URZ, 0xfc, !UPT ;  /* 0x00010000052d7892 */ /* 0x000fe2000f8efc3f */
[----:B--234-:R-:W-:Y:S11]  /*12b0*/  @P0 BRA `(.L_x_13) ;  /* 0x0000000000400947 */ /* 0x01cff60003800000 */
[----:B------:R-:W-:Y:S01]  /*12c0*/  MOV R0, 0x0 ;  /* 0x0000000000007802 */ /* 0x000fe20000000f00 */
[----:B------:R-:W-:Y:S01]  /*12d0*/  ULDC.64 UR4, c[0x4][0x68] ;  /* 0x01001a0000047ab9 */ /* 0x000fe20000000a00 */
[----:B------:R-:W-:Y:S01]  /*12e0*/  ULDC.64 UR6, c[0x4][0x8] ;  /* 0x0100020000067ab9 */ /* 0x000fe20000000a00 */
[----:B------:R-:W-:Y:S01]  /*12f0*/  IMAD.U32 R4, RZ, RZ, UR4 ;  /* 0x00000004ff047e24 */ /* 0x000fe2000f8e00ff */
[----:B------:R0:W1:Y:S01]  /*1300*/  LDC.64 R14, c[0x4][R0] ;  /* 0x01000000000e7b82 */ /* 0x0000620000000a00 */
[----:B------:R-:W-:Y:S01]  /*1310*/  IMAD.U32 R5, RZ, RZ, UR5 ;  /* 0x00000005ff057e24 */ /* 0x000fe2000f8e00ff */
[----:B------:R-:W-:Y:S01]  /*1320*/  ULDC.64 UR4, c[0x4][0x70] ;  /* 0x01001c0000047ab9 */ /* 0x000fe20000000a00 */
[----:B------:R-:W-:Y:S02]  /*1330*/  IMAD.U32 R10, RZ, RZ, UR6 ;  /* 0x00000006ff0a7e24 */ /* 0x000fe4000f8e00ff */
[----:B------:R-:W-:Y:S02]  /*1340*/  IMAD.U32 R6, RZ, RZ, UR4 ;  /* 0x00000004ff067e24 */ /* 0x000fe4000f8e00ff */
[----:B------:R-:W-:-:S02]  /*1350*/  IMAD.U32 R7, RZ, RZ, UR5 ;  /* 0x00000005ff077e24 */ /* 0x000fc4000f8e00ff */
[----:B------:R-:W-:Y:S02]  /*1360*/  IMAD.U32 R11, RZ, RZ, UR7 ;  /* 0x00000007ff0b7e24 */ /* 0x000fe4000f8e00ff */
[----:B------:R-:W-:Y:S02]  /*1370*/  IMAD.MOV.U32 R8, RZ, RZ, 0x1e1 ;  /* 0x000001e1ff087424 */ /* 0x000fe400078e00ff */
[----:B------:R-:W-:Y:S02]  /*1380*/  IMAD.MOV.U32 R12, RZ, RZ, 0x1 ;  /* 0x00000001ff0c7424 */ /* 0x000fe400078e00ff */
[----:B0-----:R-:W-:-:S07]  /*1390*/  IMAD.MOV.U32 R13, RZ, RZ, RZ ;  /* 0x000000ffff0d7224 */ /* 0x001fce00078e00ff */
[----:B------:R-:W-:-:S07]  /*13a0*/  LEPC R20, `(.L_x_13) ;  /* 0x000000001014794e */ /* 0x000fce0000000000 */
[----:B-1---5:R-:W-:Y:S05]  /*13b0*/  CALL.ABS.NOINC R14 ;  /* 0x000000000e007343 */ /* 0x022fea0003c00000 */
.L_x_13:
[----:B------:R-:W-:-:S13]  /*13c0*/  ISETP.NE.AND P0, PT, R116, 0x3, PT ;  /* 0x000000037400780c */ /* 0x000fda0003f05270 */
[----:B------:R-:W-:Y:S05]  /*13d0*/  @!P0 BRA `(.L_x_14) ;  /* 0x0000000000048947 */ /* 0x000fea0003800000 */
[----:B------:R-:W-:Y:S01]  /*13e0*/  BPT.TRAP 0x1 ;  /* 0x000000040000795c */ /* 0x000fe20000300000 */
.L_x_14:
[----:B------:R-:W-:Y:S02]  /*13f0*/  IMAD.U32 R3, RZ, RZ, UR42 ;  /* 0x0000002aff037e24 */ /* 0x000fe4000f8e00ff */
[----:B------:R-:W-:-:S03]  /*1400*/  IMAD.U32 R0, RZ, RZ, UR40 ;  /* 0x00000028ff007e24 */ /* 0x000fc6000f8e00ff */
[----:B------:R-:W-:Y:S02]  /*1410*/  LEA R3, R3, UR46, 0x3 ;  /* 0x0000002e03037c11 */ /* 0x000fe4000f8e18ff */
[----:B------:R-:W-:-:S04]  /*1420*/  SHF.L.U32 R0, R0, 0x1f, RZ ;  /* 0x0000001f00007819 */ /* 0x000fc800000006ff */
[----:B------:R0:W1:Y:S01]  /*1430*/  SYNCS.PHASECHK.TRANS64.TRYWAIT P1, [R3+URZ], R0 ;  /* 0x00000000030075a7 */ /* 0x000062000802017f */
[----:B------:R-:W-:Y:S05]  /*1440*/  @!P0 BRA `(.L_x_15) ;  /* 0x0000000000048947 */ /* 0x000fea0003800000 */
[----:B------:R-:W-:Y:S01]  /*1450*/  BPT.TRAP 0x1 ;  /* 0x000000040000795c */ /* 0x000fe20000300000 */
.L_x_15:
[----:B------:R-:W-:-:S05]  /*1460*/  IMAD.U32 R4, RZ, RZ, UR44 ;  /* 0x0000002cff047e24 */ /* 0x000fca000f8e00ff */
[----:B------:R-:W-:Y:S01]  /*1470*/  ISETP.GE.AND P2, PT, R4, 0x1, PT ;  /* 0x000000010400780c */ /* 0x000fe20003f46270 */
[----:B-1----:R-:W-:-:S12]  /*1480*/  @P1 BRA `(.L_x_16) ;  /* 0x0000000000081947 */ /* 0x002fd80003800000 */
[----:B------:R-:W1:Y:S02]  /*1490*/  SYNCS.PHASECHK.TRANS64.TRYWAIT P1, [R3+URZ], R0 ;  /* 0x00000000030075a7 */ /* 0x000e64000802017f */
[----:B-1----:R-:W-:Y:S05]  /*14a0*/  @!P1 BRA `(.L_x_17) ;  /* 0x0000007400e49947 */ /* 0x002fea0003800000 */
.L_x_16:
[----:B------:R-:W-:Y:S05]  /*14b0*/  WARPSYNC.ALL ;  /* 0x0000000000007948 */ /* 0x000fea0003800000 */
[----:B------:R-:W-:Y:S01]  /*14c0*/  UIADD3 UR4, UR46, 0x20100, URZ ;  /* 0x000201002e047890 */ /* 0x000fe2000fffe03f */
[----:B------:R-:W-:Y:S01]  /*14d0*/  WARPGROUP.ARRIVE ;  /* 0x00000000000079c5 */ /* 0x000fe20000000000 */
[----:B------:R-:W-:Y:S02]  /*14e0*/  ULEA UR6, UR42, UR45, 0xc ;  /* 0x0000002d2a067291 */ /* 0x000fe4000f8e603f */
[----:B------:R-:W-:Y:S01]  /*14f0*/  USHF.R.U32.HI UR4, URZ, 0x4, UR4 ;  /* 0x000000043f047899 */ /* 0x000fe20008011604 */
[----:B------:R-:W-:Y:S01]  /*1500*/  UMOV UR13, 0x40000040 ;  /* 0x40000040000d7882 */ /* 0x000fe20000000000 */
[----:B------:R-:W-:-:S02]  /*1510*/  UMOV UR15, 0x40000040 ;  /* 0x40000040000f7882 */ /* 0x000fc40000000000 */
[----:B------:R-:W-:Y:S01]  /*1520*/  ULOP3.LUT UR4, UR4, 0x3fff, URZ, 0xc0, !UPT ;  /* 0x00003fff04047892 */ /* 0x000fe2000f8ec03f */
[----:B------:R-:W-:Y:S01]  /*1530*/  UMOV UR12, UR6 ;  /* 0x00000006000c7c82 */ /* 0x000fe20008000000 */
[----:B------:R-:W-:Y:S02]  /*1540*/  UIADD3 UR5, UR6, 0x400, URZ ;  /* 0x0000040006057890 */ /* 0x000fe4000fffe03f */
[----:B------:R-:W-:Y:S02]  /*1550*/  ULOP3.LUT UR8, UR4, 0x10000, URZ, 0xfc, !UPT ;  /* 0x0001000004087892 */ /* 0x000fe4000f8efc3f */
[----:B------:R-:W-:Y:S02]  /*1560*/  UIADD3 UR7, UR6, 0x806, URZ ;  /* 0x0000080606077890 */ /* 0x000fe4000fffe03f */
[----:B------:R-:W-:Y:S02]  /*1570*/  ULEA UR4, UR42, UR8, 0xa ;  /* 0x000000082a047291 */ /* 0x000fe4000f8e503f */
[----:B------:R-:W-:-:S02]  /*1580*/  UIADD3 UR10, UR6, 0xc06, URZ ;  /* 0x00000c06060a7890 */ /* 0x000fc4000fffe03f */
[----:B------:R-:W-:-:S03]  /*1590*/  UIADD3 UR9, UR4, 0x206, URZ ;  /* 0x0000020604097890 */ /* 0x000fc6000fffe03f */
[----:B------:R-:W-:Y:S02]  /*15a0*/  UMOV UR14, UR4 ;  /* 0x00000004000e7c82 */ /* 0x000fe40008000000 */
[----:B------:R-:W-:Y:S01]  /*15b0*/  HGMMA.64x64x8.F32.TF32 R56, gdesc[UR12], RZ, !UPT, gsb0 ;  /* 0x04e000000c3879f0 */ /* 0x000fe2000c0028ff */
[----:B------:R-:W-:Y:S01]  /*15c0*/  UMOV UR12, UR5 ;  /* 0x00000005000c7c82 */ /* 0x000fe20008000000 */
[----:B------:R-:W-:Y:S01]  /*15d0*/  UMOV UR13, 0x40000040 ;  /* 0x40000040000d7882 */ /* 0x000fe20000000000 */
[----:B------:R-:W-:Y:S01]  /*15e0*/  UIADD3 UR5, UR6, 0x402, URZ ;  /* 0x0000040206057890 */ /* 0x000fe2000fffe03f */
[----:B------:R-:W-:Y:S02]  /*15f0*/  WARPGROUP.DEPBAR.LE gsb0, 0x0 ;  /* 0x00008000000079c5 */ /* 0x000fe40000010000 */
[----:B------:R-:W-:-:S06]  /*1600*/  WARPGROUP.ARRIVE ;  /* 0x00000000000079c5 */ /* 0x000fcc0000000000 */
[----:B------:R-:W-:Y:S01]  /*1610*/  HGMMA.64x64x8.F32.TF32 R24, gdesc[UR12], RZ, !UPT, gsb0 ;  /* 0x04e000000c1879f0 */ /* 0x000fe2000c0028ff */
[----:B------:R-:W-:Y:S02]  /*1620*/  UIADD3 UR12, UR6, 0x2, URZ ;  /* 0x00000002060c7890 */ /* 0x000fe4000fffe03f */
[----:B------:R-:W-:Y:S01]  /*1630*/  UIADD3 UR14, UR4, 0x2, URZ ;  /* 0x00000002040e7890 */ /* 0x000fe2000fffe03f */
[----:B------:R-:W-:Y:S01]  /*1640*/  UMOV UR13, 0x40000040 ;  /* 0x40000040000d7882 */ /* 0x000fe20000000000 */
[----:B------:R-:W-:Y:S01]  /*1650*/  UMOV UR15, 0x40000040 ;  /* 0x40000040000f7882 */ /* 0x000fe20000000000 */
[----:B------:R-:W-:Y:S02]  /*1660*/  WARPGROUP.DEPBAR.LE gsb0, 0x0 ;  /* 0x00008000000079c5 */ /* 0x000fe40000010000 */
[----:B------:R-:W-:-:S06]  /*1670*/  WARPGROUP.ARRIVE ;  /* 0x00000000000079c5 */ /* 0x000fcc0000000000 */
[----:B------:R-:W-:Y:S01]  /*1680*/  HGMMA.64x64x8.F32.TF32 R56, gdesc[UR12], R56, gsb0 ;  /* 0x04e000000c3879f0 */ /* 0x000fe20008002838 */
[----:B------:R-:W-:Y:S01]  /*1690*/  UMOV UR12, UR5 ;  /* 0x00000005000c7c82 */ /* 0x000fe20008000000 */
[----:B------:R-:W-:Y:S01]  /*16a0*/  UMOV UR13, 0x40000040 ;  /* 0x40000040000d7882 */ /* 0x000fe20000000000 */
[----:B------:R-:W-:Y:S01]  /*16b0*/  UIADD3 UR5, UR6, 0x404, URZ ;  /* 0x0000040406057890 */ /* 0x000fe2000fffe03f */
[----:B------:R-:W-:Y:S02]  /*16c0*/  WARPGROUP.DEPBAR.LE gsb0, 0x0 ;  /* 0x00008000000079c5 */ /* 0x000fe40000010000 */
[----:B------:R-:W-:-:S06]  /*16d0*/  WARPGROUP.ARRIVE ;  /* 0x00000000000079c5 */ /* 0x000fcc0000000000 */
[----:B------:R-:W-:Y:S01]  /*16e0*/  HGMMA.64x64x8.F32.TF32 R24, gdesc[UR12], R24, gsb0 ;  /* 0x04e000000c1879f0 */ /* 0x000fe20008002818 */
        /* <DEDUP_REMOVED lines=56> */
[----:B------:R-:W-:Y:S01]  /*1a70*/  UMOV UR4, UR7 ;  /* 0x0000000700047c82 */ /* 0x000fe20008000000 */
[----:B------:R-:W-:Y:S01]  /*1a80*/  UMOV UR6, UR9 ;  /* 0x0000000900067c82 */ /* 0x000fe20008000000 */
[----:B------:R-:W-:Y:S01]  /*1a90*/  UMOV UR7, 0x40000040 ;  /* 0x4000004000077882 */ /* 0x000fe20000000000 */
[----:B------:R-:W-:Y:S02]  /*1aa0*/  WARPGROUP.DEPBAR.LE gsb0, 0x0 ;  /* 0x00008000000079c5 */ /* 0x000fe40000010000 */
[----:B------:R-:W-:-:S06]  /*1ab0*/  WARPGROUP.ARRIVE ;  /* 0x00000000000079c5 */ /* 0x000fcc0000000000 */
[----:B------:R-:W-:Y:S01]  /*1ac0*/  HGMMA.64x64x8.F32.TF32 R56, gdesc[UR12], R56, gsb0 ;  /* 0x04e000000c3879f0 */ /* 0x000fe20008002838 */
[----:B------:R-:W-:Y:S01]  /*1ad0*/  UMOV UR12, UR5 ;  /* 0x00000005000c7c82 */ /* 0x000fe20008000000 */
[----:B------:R-:W-:Y:S01]  /*1ae0*/  UMOV UR13, 0x40000040 ;  /* 0x40000040000d7882 */ /* 0x000fe20000000000 */
[----:B------:R-:W-:Y:S01]  /*1af0*/  UMOV UR5, 0x40000040 ;  /* 0x4000004000057882 */ /* 0x000fe20000000000 */
[----:B------:R-:W-:Y:S02]  /*1b00*/  WARPGROUP.DEPBAR.LE gsb0, 0x0 ;  /* 0x00008000000079c5 */ /* 0x000fe40000010000 */
[----:B------:R-:W-:-:S06]  /*1b10*/  WARPGROUP.ARRIVE ;  /* 0x00000000000079c5 */ /* 0x000fcc0000000000 */
[----:B------:R-:W-:Y:S03]  /*1b20*/  HGMMA.64x64x8.F32.TF32 R24, gdesc[UR12], R24, gsb0 ;  /* 0x04e000000c1879f0 */ /* 0x000fe60008002818 */
[----:B------:R-:W-:Y:S02]  /*1b30*/  WARPGROUP.DEPBAR.LE gsb0, 0x0 ;  /* 0x00008000000079c5 */ /* 0x000fe40000010000 */
[----:B------:R-:W-:-:S06]  /*1b40*/  WARPGROUP.ARRIVE ;  /* 0x00000000000079c5 */ /* 0x000fcc0000000000 */
[----:B------:R-:W-:Y:S01]  /*1b50*/  HGMMA.64x64x8.F32.TF32 R56, gdesc[UR4], R56, gsb0 ;  /* 0x04e00000043879f0 */ /* 0x000fe20008002838 */
[----:B------:R-:W-:Y:S01]  /*1b60*/  UMOV UR4, UR10 ;  /* 0x0000000a00047c82 */ /* 0x000fe20008000000 */
[----:B------:R-:W-:Y:S01]  /*1b70*/  UMOV UR5, 0x40000040 ;  /* 0x4000004000057882 */ /* 0x000fe20000000000 */
[----:B------:R-:W-:Y:S02]  /*1b80*/  WARPGROUP.DEPBAR.LE gsb0, 0x0 ;  /* 0x00008000000079c5 */ /* 0x000fe40000010000 */
[----:B------:R-:W-:-:S06]  /*1b90*/  WARPGROUP.ARRIVE ;  /* 0x00000000000079c5 */ /* 0x000fcc0000000000 */
[----:B------:R-:W-:Y:S03]  /*1ba0*/  HGMMA.64x64x8.F32.TF32 R24, gdesc[UR4], R24, gsb0 ;  /* 0x04e00000041879f0 */ /* 0x000fe60008002818 */
[----:B------:R-:W-:Y:S02]  /*1bb0*/  WARPGROUP.DEPBAR.LE gsb0, 0x0 ;  /* 0x00008000000079c5 */ /* 0x000fe40000010000 */
[----:B------:R-:W-:Y:S05]  /*1bc0*/  @!P2 BRA `(.L_x_18) ;  /* 0x00000008004ca947 */ /* 0x000fea0003800000 */
[----:B------:R-:W-:Y:S01]  /*1bd0*/  UIADD3 UR13, UR42, 0x1, URZ ;  /* 0x000000012a0d7890 */ /* 0x000fe2000fffe03f */
[----:B01----:R-:W-:Y:S01]  /*1be0*/  IMAD.U32 R0, RZ, RZ, UR44 ;  /* 0x0000002cff007e24 */ /* 0x003fe2000f8e00ff */
[----:B------:R-:W-:Y:S02]  /*1bf0*/  UMOV UR9, UR42 ;  /* 0x0000002a00097c82 */ /* 0x000fe40008000000 */
[----:B------:R-:W-:-:S04]  /*1c00*/  UISETP.NE.AND UP0, UPT, UR13, 0x2, UPT ;  /* 0x000000020d00788c */ /* 0x000fc8000bf05270 */
[----:B------:R-:W-:Y:S02]  /*1c10*/  USEL UR4, URZ, 0x1, UP0 ;  /* 0x000000013f047887 */ /* 0x000fe40008000000 */
[----:B------:R-:W-:Y:S02]  /*1c20*/  USEL UR13, UR13, URZ, UP0 ;  /* 0x0000003f0d0d7287 */ /* 0x000fe40008000000 */
[----:B------:R-:W-:-:S06]  /*1c30*/  ULOP3.LUT UR4, UR40, UR4, URZ, 0x3c, !UPT ;  /* 0x0000000428047292 */ /* 0x000fcc000f8e3c3f */
[----:B------:R-:W-:-:S07]  /*1c40*/  IMAD.U32 R5, RZ, RZ, UR4 ;  /* 0x00000004ff057e24 */ /* 0x000fce000f8e00ff */
.L_x_25:
[----:B01----:R-:W-:Y:S05]  /*1c50*/  @!P0 BRA `(.L_x_19) ;  /* 0x0000000000048947 */ /* 0x003fea0003800000 */
[----:B------:R-:W-:Y:S01]  /*1c60*/  BPT.TRAP 0x1 ;  /* 0x000000040000795c */ /* 0x000fe20000300000 */
.L_x_19:
[----:B------:R-:W0:Y:S01]  /*1c70*/  S2UR UR4, SR_CgaCtaId ;  /* 0x00000000000479c3 */ /* 0x000e220000008800 */
[----:B------:R-:W-:Y:S01]  /*1c80*/  UMOV UR10, 0x400 ;  /* 0x00000400000a7882 */ /* 0x000fe20000000000 */
[----:B------:R-:W-:Y:S01]  /*1c90*/  SHF.L.U32 R3, R5, 0x1f, RZ ;  /* 0x0000001f05037819 */ /* 0x000fe200000006ff */
[----:B0-----:R-:W-:-:S04]  /*1ca0*/  ULEA UR10, UR4, UR10, 0x18 ;  /* 0x0000000a040a7291 */ /* 0x001fc8000f8ec03f */
[----:B------:R-:W-:-:S09]  /*1cb0*/  ULEA UR4, UR13, UR10, 0x3 ;  /* 0x0000000a0d047291 */ /* 0x000fd2000f8e183f */
[----:B------:R0:W1:Y:S01]  /*1cc0*/  SYNCS.PHASECHK.TRANS64.TRYWAIT P1, [UR4], R3 ;  /* 0x00000003ff0075a7 */ /* 0x0000620008020144 */
[----:B------:R-:W-:Y:S05]  /*1cd0*/  @!P0 BRA `(.L_x_20) ;  /* 0x0000000000048947 */ /* 0x000fea0003800000 */
[----:B------:R-:W-:Y:S01]  /*1ce0*/  BPT.TRAP 0x1 ;  /* 0x000000040000795c */ /* 0x000fe20000300000 */
.L_x_20:
[----:B-1----:R-:W-:Y:S05]  /*1cf0*/  @P1 BRA `(.L_x_21) ;  /* 0x0000000000081947 */ /* 0x002fea0003800000 */
[----:B------:R-:W1:Y:S02]  /*1d00*/  SYNCS.PHASECHK.TRANS64.TRYWAIT P1, [UR4], R3 ;  /* 0x00000003ff0075a7 */ /* 0x000e640008020144 */
[----:B-1----:R-:W-:Y:S05]  /*1d10*/  @!P1 BRA `(.L_x_22) ;  /* 0x0000006c00dc9947 */ /* 0x002fea0003800000 */
.L_x_21:
[----:B------:R-:W-:Y:S01]  /*1d20*/  ULEA UR12, UR13, UR8, 0xa ;  /* 0x000000080d0c7291 */ /* 0x000fe2000f8e503f */
[----:B------:R-:W-:Y:S01]  /*1d30*/  WARPGROUP.ARRIVE ;  /* 0x00000000000079c5 */ /* 0x000fe20000000000 */
[----:B------:R-:W-:Y:S01]  /*1d40*/  ULEA UR11, UR13, UR45, 0xc ;  /* 0x0000002d0d0b7291 */ /* 0x000fe2000f8e603f */
[----:B------:R-:W-:Y:S01]  /*1d50*/  UMOV UR7, 0x40000040 ;  /* 0x4000004000077882 */ /* 0x000fe20000000000 */
[----:B------:R-:W-:Y:S02]  /*1d60*/  UMOV UR5, 0x40000040 ;  /* 0x4000004000057882 */ /* 0x000fe40000000000 */
[----:B------:R-:W-:Y:S01]  /*1d70*/  UIADD3 UR14, UR11, 0x400, URZ ;  /* 0x000004000b0e7890 */ /* 0x000fe2000fffe03f */
[----:B------:R-:W-:Y:S02]  /*1d80*/  UMOV UR6, UR12 ;  /* 0x0000000c00067c82 */ /* 0x000fe40008000000 */
[----:B------:R-:W-:Y:S02]  /*1d90*/  UMOV UR4, UR11 ;  /* 0x0000000b00047c82 */ /* 0x000fe40008000000 */
[----:B------:R-:W-:Y:S01]  /*1da0*/  HGMMA.64x64x8.F32.TF32 R56, gdesc[UR4], R56, gsb0 ;  /* 0x04e00000043879f0 */ /* 0x000fe20008002838 */
[----:B------:R-:W-:Y:S01]  /*1db0*/  UMOV UR5, 0x40000040 ;  /* 0x4000004000057882 */ /* 0x000fe20000000000 */
[----:B------:R-:W-:Y:S01]  /*1dc0*/  UMOV UR4, UR14 ;  /* 0x0000000e00047c82 */ /* 0x000fe20008000000 */
[----:B------:R-:W-:Y:S01]  /*1dd0*/  UIADD3 UR14, UR11, 0x402, URZ ;  /* 0x000004020b0e7890 */ /* 0x000fe2000fffe03f */
[----:B------:R-:W-:-:S02]  /*1de0*/  WARPGROUP.DEPBAR.LE gsb0, 0x0 ;  /* 0x00008000000079c5 */ /* 0x000fc40000010000 */
        /* <DEDUP_REMOVED lines=76> */
[----:B------:R-:W-:Y:S02]  /*22b0*/  WARPGROUP.DEPBAR.LE gsb0, 0x0 ;  /* 0x00008000000079c5 */ /* 0x000fe40000010000 */
[----:B------:R-:W-:-:S06]  /*22c0*/  WARPGROUP.ARRIVE ;  /* 0x00000000000079c5 */ /* 0x000fcc0000000000 */
[----:B------:R-:W-:Y:S01]  /*22d0*/  HGMMA.64x64x8.F32.TF32 R24, gdesc[UR4], R24, gsb0 ;  /* 0x04e00000041879f0 */ /* 0x000fe20008002818 */
[----:B------:R-:W-:Y:S02]  /*22e0*/  UIADD3 UR6, UR12, 0x206, URZ ;  /* 0x000002060c067890 */ /* 0x000fe4000fffe03f */
[----:B------:R-:W-:Y:S01]  /*22f0*/  UIADD3 UR4, UR11, 0x806, URZ ;  /* 0x000008060b047890 */ /* 0x000fe2000fffe03f */
[----:B------:R-:W-:Y:S01]  /*2300*/  UMOV UR7, 0x40000040 ;  /* 0x4000004000077882 */ /* 0x000fe20000000000 */
[----:B------:R-:W-:Y:S01]  /*2310*/  UMOV UR5, 0x40000040 ;  /* 0x4000004000057882 */ /* 0x000fe20000000000 */
[----:B------:R-:W-:Y:S01]  /*2320*/  UIADD3 UR11, UR11, 0xc06, URZ ;  /* 0x00000c060b0b7890 */ /* 0x000fe2000fffe03f */
        /* <DEDUP_REMOVED lines=10> */
[----:B------:R-:W-:Y:S01]  /*23d0*/  BPT.TRAP 0x1 ;  /* 0x000000040000795c */ /* 0x000fe20000300000 */
.L_x_23:
[----:B------:R-:W-:Y:S01]  /*23e0*/  ULEA UR10, UR9, UR10, 0x3 ;  /* 0x0000000a090a7291 */ /* 0x000fe2000f8e183f */
[----:B------:R-:W-:-:S03]  /*23f0*/  ISETP.GT.U32.AND P1, PT, R18, 0x1, PT ;  /* 0x000000011200780c */ /* 0x000fc60003f24070 */
[----:B------:R-:W-:-:S04]  /*2400*/  UIADD3 UR10, UR10, 0x10, URZ ;  /* 0x000000100a0a7890 */ /* 0x000fc8000fffe03f */
[----:B------:R-:W-:-:S09]  /*2410*/  UPRMT UR10, URZ, 0x654, UR10 ;  /* 0x000006543f0a7896 */ /* 0x000fd2000800000a */
[----:B------:R-:W-:Y:S01]  /*2420*/  SYNCS.ARRIVE.TRANS64.RED.A1T0 RZ, [UR10], RZ ;  /* 0x000000ffffff79a7 */ /* 0x000fe2000810040a */
[----:B------:R-:W-:Y:S05]  /*2430*/  @P1 BRA `(.L_x_24) ;  /* 0x0000000000041947 */ /* 0x000fea0003800000 */
[----:B------:R-:W-:Y:S01]  /*2440*/  BPT.TRAP 0x1 ;  /* 0x000000040000795c */ /* 0x000fe20000300000 */
.L_x_24:
[----:B------:R-:W-:Y:S01]  /*2450*/  UIADD3 UR13, UR13, 0x1, URZ ;  /* 0x000000010d0d7890 */ /* 0x000fe2000fffe03f */
[C---:B------:R-:W-:Y:S01]  /*2460*/  ISETP.GT.AND P1, PT, R0.reuse, 0x1, PT ;  /* 0x000000010000780c */ /* 0x040fe20003f24270 */
[----:B------:R-:W-:Y:S01]  /*2470*/  UIADD3 UR9, UR9, 0x1, URZ ;  /* 0x0000000109097890 */ /* 0x000fe2000fffe03f */
[----:B------:R-:W-:Y:S01]  /*2480*/  VIADD R0, R0, 0xffffffff ;  /* 0xffffffff00007836 */ /* 0x000fe20000000000 */
[----:B------:R-:W-:Y:S02]  /*2490*/  UISETP.NE.AND UP0, UPT, UR13, 0x2, UPT ;  /* 0x000000020d00788c */ /* 0x000fe4000bf05270 */
[----:B------:R-:W-:Y:S02]  /*24a0*/  UISETP.NE.AND UP1, UPT, UR9, 0x2, UPT ;  /* 0x000000020900788c */ /* 0x000fe4000bf25270 */
[----:B------:R-:W-:Y:S02]  /*24b0*/  USEL UR4, URZ, 0x1, UP0 ;  /* 0x000000013f047887 */ /* 0x000fe40008000000 */
[----:B------:R-:W-:-:S02]  /*24c0*/  USEL UR13, UR13, URZ, UP0 ;  /* 0x0000003f0d0d7287 */ /* 0x000fc40008000000 */
[----:B------:R-:W-:Y:S02]  /*24d0*/  USEL UR9, UR9, URZ, UP1 ;  /* 0x0000003f09097287 */ /* 0x000fe40008800000 */
[----:B------:R-:W-:Y:S01]  /*24e0*/  LOP3.LUT R5, R5, UR4, RZ, 0x3c, !PT ;  /* 0x0000000405057c12 */ /* 0x000fe2000f8e3cff */
[----:B------:R-:W-:Y:S09]  /*24f0*/  @P1 BRA `(.L_x_25) ;  /* 0xfffffff400d41947 */ /* 0x000ff2000383ffff */
.L_x_18:
[----:B01----:R-:W0:Y:S02]  /*2500*/  LDC R0, c[0x0][0x28c] ;  /* 0x0000a300ff007b82 */ /* 0x003e240000000800 */
[----:B0-----:R-:W-:-:S13]  /*2510*/  ISETP.GE.AND P1, PT, R0, 0x1, PT ;  /* 0x000000010000780c */ /* 0x001fda0003f26270 */
[----:B------:R-:W-:Y:S05]  /*2520*/  @!P1 BRA `(.L_x_26) ;  /* 0x0000000000389947 */ /* 0x000fea0003800000 */
[----:B------:R-:W-:Y:S05]  /*2530*/  @!P0 BRA `(.L_x_27) ;  /* 0x0000000000048947 */ /* 0x000fea0003800000 */
[----:B------:R-:W-:Y:S01]  /*2540*/  BPT.TRAP 0x1 ;  /* 0x000000040000795c */ /* 0x000fe20000300000 */
.L_x_27:
[----:B------:R-:W0:Y:S01]  /*2550*/  S2UR UR6, SR_CgaCtaId ;  /* 0x00000000000679c3 */ /* 0x000e220000008800 */
[----:B------:R-:W-:Y:S01]  /*2560*/  UIADD3 UR4, UR44, UR42, URZ ;  /* 0x0000002a2c047290 */ /* 0x000fe2000fffe03f */
[----:B------:R-:W-:Y:S01]  /*2570*/  ISETP.GT.U32.AND P0, PT, R18, 0x1, PT ;  /* 0x000000011200780c */ /* 0x000fe20003f04070 */
[----:B------:R-:W-:Y:S02]  /*2580*/  UMOV UR5, 0x400 ;  /* 0x0000040000057882 */ /* 0x000fe40000000000 */
[----:B------:R-:W-:-:S04]  /*2590*/  USHF.L.U32 UR4, UR4, 0x3, URZ ;  /* 0x0000000304047899 */ /* 0x000fc8000800063f */
[----:B------:R-:W-:Y:S02]  /*25a0*/  ULOP3.LUT UR4, UR4, 0x8, URZ, 0xc0, !UPT ;  /* 0x0000000804047892 */ /* 0x000fe4000f8ec03f */
[----:B0-----:R-:W-:-:S04]  /*25b0*/  ULEA UR5, UR6, UR5, 0x18 ;  /* 0x0000000506057291 */ /* 0x001fc8000f8ec03f */
[----:B------:R-:W-:-:S04]  /*25c0*/  UIADD3 UR4, UR5, 0x10, UR4 ;  /* 0x0000001005047890 */ /* 0x000fc8000fffe004 */
[----:B------:R-:W-:-:S09]  /*25d0*/  UPRMT UR4, URZ, 0x654, UR4 ;  /* 0x000006543f047896 */ /* 0x000fd20008000004 */
[----:B------:R-:W-:Y:S01]  /*25e0*/  SYNCS.ARRIVE.TRANS64.RED.A1T0 RZ, [UR4], RZ ;  /* 0x000000ffffff79a7 */ /* 0x000fe20008100404 */
[----:B------:R-:W-:Y:S05]  /*25f0*/  @P0 BRA `(.L_x_26) ;  /* 0x0000000000040947 */ /* 0x000fea0003800000 */
[----:B------:R-:W-:Y:S01]  /*2600*/  BPT.TRAP 0x1 ;  /* 0x000000040000795c */ /* 0x000fe20000300000 */
.L_x_26:
[----:B------:R-:W-:Y:S01]  /*2610*/  IMAD.SHL.U32 R101, R101, 0x40, RZ ;  /* 0x0000004065657824 */ /* 0x000fe200078e00ff */
[----:B------:R-:W-:Y:S01]  /*2620*/  ULDC UR6, c[0x0][0x288] ;  /* 0x0000a20000067ab9 */ /* 0x000fe20000000800 */
[----:B------:R-:W-:Y:S01]  /*2630*/  SHF.R.S32.HI R21, RZ, 0x1f, R19 ;  /* 0x0000001fff157819 */ /* 0x000fe20000011413 */
[----:B------:R-:W-:Y:S01]  /*2640*/  IMAD.SHL.U32 R3, R111, 0x100, RZ ;  /* 0x000001006f037824 */ /* 0x000fe200078e00ff */
[----:B------:R-:W-:Y:S01]  /*2650*/  ULDC.64 UR4, c[0x0][0x5d0] ;  /* 0x0001740000047ab9 */ /* 0x000fe20000000a00 */
[----:B------:R-:W-:Y:S01]  /*2660*/  LOP3.LUT R10, R101, 0x6, R96, 0xf8, !PT ;  /* 0x00000006650a7812 */ /* 0x000fe200078ef860 */
[----:B------:R-:W-:Y:S01]  /*2670*/  IMAD.WIDE R110, R111, 0x100, R22 ;  /* 0x000001006f6e7825 */ /* 0x000fe200078e0216 */
[----:B------:R-:W-:Y:S01]  /*2680*/  ISETP.GE.AND P0, PT, R101, UR6, PT ;  /* 0x0000000665007c0c */ /* 0x000fe2000bf06270 */
[----:B------:R-:W-:Y:S01]  /*2690*/  ULDC UR6, c[0x0][0x284] ;  /* 0x0000a10000067ab9 */ /* 0x000fe20000000800 */
[----:B------:R-:W-:Y:S01]  /*26a0*/  SHF.R.S32.HI R11, RZ, 0x1f, R10 ;  /* 0x0000001fff0b7819 */ /* 0x000fe2000001140a */
[----:B------:R-:W-:Y:S01]  /*26b0*/  IMAD R0, R21, UR4, RZ ;  /* 0x0000000415007c24 */ /* 0x000fe2000f8e02ff */
[----:B------:R-:W-:-:S03]  /*26c0*/  ISETP.GE.OR P0, PT, R3, UR6, P0 ;  /* 0x0000000603007c0c */ /* 0x000fc60008706670 */
[C---:B------:R-:W-:Y:S02]  /*26d0*/  IMAD R7, R19.reuse, UR5, R0 ;  /* 0x0000000513077c24 */ /* 0x040fe4000f8e0200 */
[----:B------:R-:W-:Y:S01]  /*26e0*/  IMAD.WIDE.U32 R4, R19, UR4, R10 ;  /* 0x0000000413047c25 */ /* 0x000fe2000f8e000a */
[----:B------:R-:W-:-:S03]  /*26f0*/  ULDC.64 UR4, c[0x0][0x5c8] ;  /* 0x0001720000047ab9 */ /* 0x000fc60000000a00 */
[----:B------:R-:W-:Y:S02]  /*2700*/  IMAD R9, R111, UR4, RZ ;  /* 0x000000046f097c24 */ /* 0x000fe4000f8e02ff */
[----:B------:R-:W-:Y:S02]  /*2710*/  IMAD.IADD R5, R5, 0x1, R7 ;  /* 0x0000000105057824 */ /* 0x000fe400078e0207 */
[C---:B------:R-:W-:Y:S02]  /*2720*/  IMAD R9, R110.reuse, UR5, R9 ;  /* 0x000000056e097c24 */ /* 0x040fe4000f8e0209 */
[----:B------:R-:W-:-:S04]  /*2730*/  IMAD.WIDE.U32 R112, R110, UR4, R4 ;  /* 0x000000046e707c25 */ /* 0x000fc8000f8e0004 */
[----:B------:R-:W-:Y:S01]  /*2740*/  IMAD.MOV.U32 R0, RZ, RZ, -0x1 ;  /* 0xffffffffff007424 */ /* 0x000fe200078e00ff */
[----:B------:R-:W-:Y:S06]  /*2750*/  @P0 BRA `(.L_x_28) ;  /* 0x00000048002c0947 */ /* 0x000fec0003800000 */
[----:B-----5:R-:W-:Y:S01]  /*2760*/  FSETP.NEU.AND P1, PT, R89, RZ, PT ;  /* 0x000000ff5900720b */ /* 0x020fe20003f2d000 */
[----:B------:R-:W-:Y:S01]  /*2770*/  IMAD.IADD R4, R95, 0x1, -R101 ;  /* 0x000000015f047824 */ /* 0x000fe200078e0a65 */
[----:B------:R-:W-:Y:S01]  /*2780*/  BSSY B0, `(.L_x_28) ;  /* 0x0000488000007945 */ /* 0x000fe20003800000 */
[----:B------:R-:W-:Y:S02]  /*2790*/  IMAD.IADD R3, R100, 0x1, -R3 ;  /* 0x0000000164037824 */ /* 0x000fe400078e0a03 */
[----:B------:R-:W-:Y:S01]  /*27a0*/  IMAD.IADD R115, R113, 0x1, R9 ;  /* 0x0000000171737824 */ /* 0x000fe200078e0209 */
[----:B------:R-:W-:-:S04]  /*27b0*/  ISETP.GT.AND P6, PT, R4, RZ, PT ;  /* 0x000000ff0400720c */ /* 0x000fc80003fc4270 */
[----:B------:R-:W-:-:S03]  /*27c0*/  ISETP.GT.AND P0, PT, R3, RZ, P6 ;  /* 0x000000ff0300720c */ /* 0x000fc60003704270 */
[----:B------:R-:W-:Y:S10]  /*27d0*/  @!P1 BRA `(.L_x_29) ;  /* 0x0000003000949947 */ /* 0x000ff40003800000 */
[----:B------:R-:W0:Y:S01]  /*27e0*/  LDC.64 R14, c[0x0][0x5b8] ;  /* 0x00016e00ff0e7b82 */ /* 0x000e220000000a00 */
[----:B------:R-:W-:-:S07]  /*27f0*/  ULDC.64 UR4, c[0x0][0x5c0] ;  /* 0x0001700000047ab9 */ /* 0x000fce0000000a00 */
[----:B------:R-:W1:Y:S08]  /*2800*/  LDC.64 R106, c[0x0][0x5b0] ;  /* 0x00016c00ff6a7b82 */ /* 0x000e700000000a00 */
[----:B------:R-:W2:Y:S01]  /*2810*/  LDC.64 R12, c[0x0][0x5a8] ;  /* 0x00016a00ff0c7b82 */ /* 0x000ea20000000a00 */
[-C--:B0-----:R-:W-:Y:S02]  /*2820*/  IMAD R6, R21, R14.reuse, RZ ;  /* 0x0000000e15067224 */ /* 0x081fe400078e02ff */
[----:B------:R-:W-:-:S04]  /*2830*/  IMAD.WIDE.U32 R102, R19, R14, R10 ;  /* 0x0000000e13667225 */ /* 0x000fc800078e000a */
[----:B------:R-:W-:Y:S02]  /*2840*/  IMAD R123, R19, R15, R6 ;  /* 0x0000000f137b7224 */ /* 0x000fe400078e0206 */
[-C--:B-1----:R-:W-:Y:S02]  /*2850*/  IMAD R5, R111, R106.reuse, RZ ;  /* 0x0000006a6f057224 */ /* 0x082fe400078e02ff */
[----:B------:R-:W-:Y:S02]  /*2860*/  IMAD.IADD R105, R103, 0x1, R123 ;  /* 0x0000000167697824 */ /* 0x000fe400078e027b */
[----:B------:R-:W-:Y:S02]  /*2870*/  IMAD.MOV.U32 R104, RZ, RZ, R102 ;  /* 0x000000ffff687224 */ /* 0x000fe400078e0066 */
[C---:B------:R-:W-:Y:S02]  /*2880*/  IMAD R101, R110.reuse, R107, R5 ;  /* 0x0000006b6e657224 */ /* 0x040fe400078e0205 */
[----:B------:R-:W-:-:S04]  /*2890*/  IMAD.WIDE.U32 R6, R110, R106, R104 ;  /* 0x0000006a6e067225 */ /* 0x000fc800078e0068 */
[----:B------:R-:W-:Y:S01]  /*28a0*/  IMAD.IADD R5, R7, 0x1, R101 ;  /* 0x0000000107057824 */ /* 0x000fe200078e0265 */
[----:B--2---:R-:W-:-:S04]  /*28b0*/  LEA R8, P1, R6, R12, 0x2 ;  /* 0x0000000c06087211 */ /* 0x004fc800078210ff */
[----:B------:R-:W-:-:S05]  /*28c0*/  LEA.HI.X R9, R6, R13, R5, 0x2, P1 ;  /* 0x0000000d06097211 */ /* 0x000fca00008f1405 */
[----:B------:R-:W2:Y:S01]  /*28d0*/  @P0 LDG.E.LTC128B R5, desc[UR36][R8.64] ;  /* 0x0000002408050981 */ /* 0x000ea2000c1e1920 */
[----:B------:R-:W-:Y:S01]  /*28e0*/  LEA R20, P1, R112, UR4, 0x2 ;  /* 0x0000000470147c11 */ /* 0x000fe2000f8210ff */
[-C--:B------:R-:W-:Y:S01]  /*28f0*/  IMAD.WIDE.U32 R6, R110, R106.reuse, R10 ;  /* 0x0000006a6e067225 */ /* 0x080fe200078e000a */
[----:B------:R-:W-:Y:S01]  /*2900*/  ISETP.GT.AND P4, PT, R4, 0x1, PT ;  /* 0x000000010400780c */ /* 0x000fe20003f84270 */
[----:B------:R-:W-:Y:S01]  /*2910*/  BSSY B1, `(.L_x_30) ;  /* 0x0000013000017945 */ /* 0x000fe20003800000 */
[----:B------:R-:W-:Y:S01]  /*2920*/  LEA.HI.X R21, R112, UR5, R115, 0x2, P1 ;  /* 0x0000000570157c11 */ /* 0x000fe200088f1473 */
[----:B------:R-:W-:Y:S01]  /*2930*/  IMAD.IADD R7, R101, 0x1, R7 ;  /* 0x0000000165077824 */ /* 0x000fe200078e0207 */
[----:B------:R-:W-:Y:S01]  /*2940*/  ISETP.GT.AND P1, PT, R3, RZ, P4 ;  /* 0x000000ff0300720c */ /* 0x000fe20002724270 */
[C---:B------:R-:W-:Y:S01]  /*2950*/  IMAD.SHL.U32 R112, R106.reuse, 0x8, RZ ;  /* 0x000000086a707824 */ /* 0x040fe200078e00ff */
[----:B------:R-:W-:Y:S02]  /*2960*/  SHF.L.U64.HI R113, R106, 0x3, R107 ;  /* 0x000000036a717819 */ /* 0x000fe4000001026b */
[----:B------:R-:W-:Y:S01]  /*2970*/  P2R R117, PR, RZ, 0x10 ;  /* 0x00000010ff757803 */ /* 0x000fe20000000000 */
[----:B------:R-:W-:Y:S01]  /*2980*/  IMAD.WIDE.U32 R114, R110, R106, R112 ;  /* 0x0000006a6e727225 */ /* 0x000fe200078e0070 */
[----:B--2---:R-:W-:-:S05]  /*2990*/  LOP3.LUT R108, R5, 0xffffe000, RZ, 0xc0, !PT ;  /* 0xffffe000056c7812 */ /* 0x004fca00078ec0ff */
[----:B------:R-:W-:Y:S01]  /*29a0*/  FMUL R15, R108, R89 ;  /* 0x000000596c0f7220 */ /* 0x000fe20000400000 */
[----:B------:R-:W-:-:S04]  /*29b0*/  IMAD.WIDE.U32 R108, R19, R14, R6 ;  /* 0x0000000e136c7225 */ /* 0x000fc800078e0006 */
[----:B------:R-:W-:Y:S01]  /*29c0*/  FFMA R15, R56, R88, R15 ;  /* 0x00000058380f7223 */ /* 0x000fe2000000000f */
[----:B------:R-:W-:Y:S01]  /*29d0*/  IMAD.IADD R7, R123, 0x1, R109 ;  /* 0x000000017b077824 */ /* 0x000fe200078e026d */
[----:B------:R-:W-:-:S03]  /*29e0*/  LEA R6, P2, R108, R12, 0x2 ;  /* 0x0000000c6c067211 */ /* 0x000fc600078410ff */
[----:B------:R-:W-:Y:S02]  /*29f0*/  F2FP.TF32.F32.PACK_B R15, R15 ;  /* 0x0000000fff0f723e */ /* 0x000fe400024050ff */
[----:B------:R-:W-:-:S03]  /*2a00*/  LEA.HI.X R7, R108, R13, R7, 0x2, P2 ;  /* 0x0000000d6c077211 */ /* 0x000fc600010f1407 */
[----:B------:R0:W-:Y:S01]  /*2a10*/  @P0 STG.E desc[UR36][R20.64], R15 ;  /* 0x0000000f14000986 */ /* 0x0001e2000c101924 */
[----:B------:R-:W-:Y:S05]  /*2a20*/  @!P1 BRA `(.L_x_31) ;  /* 0x0000000000049947 */ /* 0x000fea0003800000 */
[----:B------:R1:W5:Y:S02]  /*2a30*/  LDG.E.LTC128B R5, desc[UR36][R6.64+0x4] ;  /* 0x0000042406057981 */ /* 0x000364000c1e1920 */
.L_x_31:
[----:B------:R-:W-:Y:S05]  /*2a40*/  BSYNC B1 ;  /* 0x0000000000017941 */ /* 0x000fea0003800000 */
.L_x_30:
[----:B-----5:R-:W-:Y:S01]  /*2a50*/  LOP3.LUT R8, R5, 0xffffe000, RZ, 0xc0, !PT ;  /* 0xffffe00005087812 */ /* 0x020fe200078ec0ff */
[----:B0-----:R-:W-:Y:S01]  /*2a60*/  IMAD.IADD R15, R101, 0x1, R115 ;  /* 0x00000001650f7824 */ /* 0x001fe200078e0273 */
[----:B------:R-:W-:Y:S01]  /*2a70*/  IADD3 R9, P2, R102, R114, RZ ;  /* 0x0000007266097210 */ /* 0x000fe20007f5e0ff */
[----:B------:R-:W-:Y:S01]  /*2a80*/  IMAD.MOV.U32 R101, RZ, RZ, R5 ;  /* 0x000000ffff657224 */ /* 0x000fe200078e0005 */
[----:B------:R-:W-:Y:S01]  /*2a90*/  ISETP.GT.AND P0, PT, R3, 0x8, P6 ;  /* 0x000000080300780c */ /* 0x000fe20003704270 */
[----:B------:R-:W-:Y:S02]  /*2aa0*/  FMUL R8, R8, R89 ;  /* 0x0000005908087220 */ /* 0x000fe40000400000 */
[----:B------:R-:W-:Y:S02]  /*2ab0*/  IMAD.X R56, R15, 0x1, R105, P2 ;  /* 0x000000010f387824 */ /* 0x000fe400010e0669 */
[----:B------:R-:W-:Y:S01]  /*2ac0*/  FFMA R57, R57, R88, R8 ;  /* 0x0000005839397223 */ /* 0x000fe20000000008 */
[----:B------:R-:W-:-:S04]  /*2ad0*/  LEA R8, P2, R9, R12, 0x2 ;  /* 0x0000000c09087211 */ /* 0x000fc800078410ff */
[----:B------:R-:W-:Y:S02]  /*2ae0*/  F2FP.TF32.F32.PACK_B R57, R57 ;  /* 0x00000039ff39723e */ /* 0x000fe400024050ff */
[----:B------:R-:W-:-:S03]  /*2af0*/  LEA.HI.X R9, R9, R13, R56, 0x2, P2 ;  /* 0x0000000d09097211 */ /* 0x000fc600010f1438 */
[----:B------:R0:W-:Y:S04]  /*2b00*/  @P1 STG.E desc[UR36][R20.64+0x4], R57 ;  /* 0x0000043914001986 */ /* 0x0001e8000c101924 */
[----:B------:R-:W2:Y:S01]  /*2b10*/  @P0 LDG.E.LTC128B R101, desc[UR36][R8.64] ;  /* 0x0000002408650981 */ /* 0x000ea2000c1e1920 */
[----:B------:R-:W-:Y:S01]  /*2b20*/  IADD3 R114, P1, R10, R114, RZ ;  /* 0x000000720a727210 */ /* 0x000fe20007f3e0ff */
[C---:B------:R-:W-:Y:S01]  /*2b30*/  IMAD.SHL.U32 R119, R90.reuse, 0x4, RZ ;  /* 0x000000045a777824 */ /* 0x040fe200078e00ff */
[----:B------:R-:W-:Y:S01]  /*2b40*/  SHF.L.U64.HI R121, R90, 0x2, R93 ;  /* 0x000000025a797819 */ /* 0x000fe2000001025d */
[----:B------:R-:W-:Y:S02]  /*2b50*/  BSSY B1, `(.L_x_32) ;  /* 0x0000010000017945 */ /* 0x000fe40003800000 */
[----:B------:R-:W-:Y:S01]  /*2b60*/  IMAD.X R115, R11, 0x1, R15, P1 ;  /* 0x000000010b737824 */ /* 0x000fe200008e060f */
[----:B------:R-:W-:-:S02]  /*2b70*/  IADD3 R108, P2, R119, R20, RZ ;  /* 0x00000014776c7210 */ /* 0x000fc40007f5e0ff */
[----:B------:R-:W-:Y:S01]  /*2b80*/  ISETP.GT.AND P1, PT, R3, 0x8, P4 ;  /* 0x000000080300780c */ /* 0x000fe20002724270 */
[----:B------:R-:W-:-:S04]  /*2b90*/  IMAD.WIDE.U32 R114, R19, R14, R114 ;  /* 0x0000000e13727225 */ /* 0x000fc800078e0072 */
[----:B------:R-:W-:Y:S01]  /*2ba0*/  IMAD.X R109, R121, 0x1, R21, P2 ;  /* 0x00000001796d7824 */ /* 0x000fe200010e0615 */
[----:B--2---:R-:W-:-:S05]  /*2bb0*/  LOP3.LUT R56, R101, 0xffffe000, RZ, 0xc0, !PT ;  /* 0xffffe00065387812 */ /* 0x004fca00078ec0ff */
[----:B------:R-:W-:Y:S01]  /*2bc0*/  FMUL R5, R56, R89 ;  /* 0x0000005938057220 */ /* 0x000fe20000400000 */
[----:B------:R-:W-:-:S03]  /*2bd0*/  LEA R56, P3, R114, R12, 0x2 ;  /* 0x0000000c72387211 */ /* 0x000fc600078610ff */
[----:B------:R-:W-:Y:S01]  /*2be0*/  FFMA R15, R58, R88, R5 ;  /* 0x000000583a0f7223 */ /* 0x000fe20000000005 */
[----:B------:R-:W-:-:S04]  /*2bf0*/  IMAD.IADD R5, R123, 0x1, R115 ;  /* 0x000000017b057824 */ /* 0x000fc800078e0273 */
[----:B------:R-:W-:Y:S02]  /*2c00*/  F2FP.TF32.F32.PACK_B R15, R15 ;  /* 0x0000000fff0f723e */ /* 0x000fe400024050ff */
[----:B0-----:R-:W-:-:S03]  /*2c10*/  LEA.HI.X R57, R114, R13, R5, 0x2, P3 ;  /* 0x0000000d72397211 */ /* 0x001fc600018f1405 */
[----:B------:R0:W-:Y:S01]  /*2c20*/  @P0 STG.E desc[UR36][R108.64], R15 ;  /* 0x0000000f6c000986 */ /* 0x0001e2000c101924 */
[----:B------:R-:W-:Y:S05]  /*2c30*/  @!P1 BRA `(.L_x_33) ;  /* 0x0000000000049947 */ /* 0x000fea0003800000 */
[----:B------:R2:W5:Y:S02]  /*2c40*/  LDG.E.LTC128B R101, desc[UR36][R56.64+0x4] ;  /* 0x0000042438657981 */ /* 0x000564000c1e1920 */
.L_x_33:
[----:B------:R-:W-:Y:S05]  /*2c50*/  BSYNC B1 ;  /* 0x0000000000017941 */ /* 0x000fea0003800000 */
.L_x_32:
[----:B-----5:R-:W-:Y:S01]  /*2c60*/  LOP3.LUT R8, R101, 0xffffe000, RZ, 0xc0, !PT ;  /* 0xffffe00065087812 */ /* 0x020fe200078ec0ff */
[----:B------:R-:W-:Y:S01]  /*2c70*/  IMAD.MOV.U32 R58, RZ, RZ, R108 ;  /* 0x000000ffff3a7224 */ /* 0x000fe200078e006c */
[----:B------:R-:W-:Y:S01]  /*2c80*/  ISETP.GT.AND P4, PT, R4, 0x8, PT ;  /* 0x000000080400780c */ /* 0x000fe20003f84270 */
[----:B------:R-:W-:Y:S01]  /*2c90*/  BSSY B1, `(.L_x_34) ;  /* 0x000000b000017945 */ /* 0x000fe20003800000 */
[----:B0-----:R-:W-:Y:S02]  /*2ca0*/  IMAD.SHL.U32 R15, R91, 0x4, RZ ;  /* 0x000000045b0f7824 */ /* 0x001fe400078e00ff */
[----:B------:R-:W-:Y:S01]  /*2cb0*/  FMUL R8, R8, R89 ;  /* 0x0000005908087220 */ /* 0x000fe20000400000 */
[----:B------:R-:W-:Y:S02]  /*2cc0*/  ISETP.GT.AND P0, PT, R3, RZ, P4 ;  /* 0x000000ff0300720c */ /* 0x000fe40002704270 */
[----:B------:R-:W-:Y:S01]  /*2cd0*/  P2R R118, PR, RZ, 0x10 ;  /* 0x00000010ff767803 */ /* 0x000fe20000000000 */
[----:B------:R-:W-:Y:S01]  /*2ce0*/  FFMA R5, R59, R88, R8 ;  /* 0x000000583b057223 */ /* 0x000fe20000000008 */
[----:B------:R-:W-:-:S04]  /*2cf0*/  IMAD.MOV.U32 R59, RZ, RZ, R109 ;  /* 0x000000ffff3b7224 */ /* 0x000fc800078e006d */
[----:B------:R-:W-:-:S05]  /*2d00*/  F2FP.TF32.F32.PACK_B R5, R5 ;  /* 0x00000005ff05723e */ /* 0x000fca00024050ff */
[----:B------:R0:W-:Y:S01]  /*2d10*/  @P1 STG.E desc[UR36][R58.64+0x4], R5 ;  /* 0x000004053a001986 */ /* 0x0001e2000c101924 */
[----:B------:R-:W-:Y:S05]  /*2d20*/  @!P0 BRA `(.L_x_35) ;  /* 0x0000000000048947 */ /* 0x000fea0003800000 */
[----:B------:R3:W5:Y:S02]  /*2d30*/  LDG.E.LTC128B R101, desc[UR36][R6.64+0x20] ;  /* 0x0000202406657981 */ /* 0x000764000c1e1920 */
.L_x_35:
[----:B------:R-:W-:Y:S05]  /*2d40*/  BSYNC B1 ;  /* 0x0000000000017941 */ /* 0x000fea0003800000 */
.L_x_34:
[----:B-----5:R-:W-:Y:S01]  /*2d50*/  LOP3.LUT R114, R101, 0xffffe000, RZ, 0xc0, !PT ;  /* 0xffffe00065727812 */ /* 0x020fe200078ec0ff */
[----:B------:R-:W-:Y:S01]  /*2d60*/  BSSY B1, `(.L_x_36) ;  /* 0x000000d000017945 */ /* 0x000fe20003800000 */
[----:B0-----:R-:W-:Y:S02]  /*2d70*/  SHF.L.U64.HI R5, R91, 0x2, R92 ;  /* 0x000000025b057819 */ /* 0x001fe4000001025c */
[----:B------:R-:W-:Y:S01]  /*2d80*/  IADD3 R8, P1, P2, R15, R20, R119 ;  /* 0x000000140f087210 */ /* 0x000fe20007a3e077 */
[----:B------:R-:W-:Y:S01]  /*2d90*/  FMUL R115, R114, R89 ;  /* 0x0000005972737220 */ /* 0x000fe20000400000 */
[----:B------:R-:W-:Y:S02]  /*2da0*/  ISETP.GT.AND P3, PT, R4, 0x9, PT ;  /* 0x000000090400780c */ /* 0x000fe40003f64270 */
[----:B------:R-:W-:Y:S01]  /*2db0*/  IADD3.X R9, R5, R21, R121, P1, P2 ;  /* 0x0000001505097210 */ /* 0x000fe20000fe4479 */
[----:B------:R-:W-:Y:S01]  /*2dc0*/  FFMA R115, R60, R88, R115 ;  /* 0x000000583c737223 */ /* 0x000fe20000000073 */
[----:B------:R-:W-:-:S02]  /*2dd0*/  ISETP.GT.AND P1, PT, R3, RZ, P3 ;  /* 0x000000ff0300720c */ /* 0x000fc40001f24270 */
[----:B------:R-:W-:Y:S02]  /*2de0*/  P2R R114, PR, RZ, 0x8 ;  /* 0x00000008ff727803 */ /* 0x000fe40000000000 */
[----:B------:R-:W-:-:S05]  /*2df0*/  F2FP.TF32.F32.PACK_B R115, R115 ;  /* 0x00000073ff73723e */ /* 0x000fca00024050ff */
[----:B------:R0:W-:Y:S04]  /*2e00*/  @P0 STG.E desc[UR36][R20.64+0x20], R115 ;  /* 0x0000207314000986 */ /* 0x0001e8000c101924 */
[----:B------:R-:W-:Y:S05]  /*2e10*/  @!P1 BRA `(.L_x_37) ;  /* 0x0000000000049947 */ /* 0x000fea0003800000 */
[----:B------:R4:W5:Y:S02]  /*2e20*/  LDG.E.LTC128B R101, desc[UR36][R6.64+0x24] ;  /* 0x0000242406657981 */ /* 0x000964000c1e1920 */
.L_x_37:
[----:B------:R-:W-:Y:S05]  /*2e30*/  BSYNC B1 ;  /* 0x0000000000017941 */ /* 0x000fea0003800000 */
.L_x_36:
[----:B-----5:R-:W-:Y:S01]  /*2e40*/  LOP3.LUT R60, R101, 0xffffe000, RZ, 0xc0, !PT ;  /* 0xffffe000653c7812 */ /* 0x020fe200078ec0ff */
[----:B------:R-:W-:Y:S01]  /*2e50*/  BSSY B1, `(.L_x_38) ;  /* 0x0000008000017945 */ /* 0x000fe20003800000 */
[----:B------:R-:W-:-:S03]  /*2e60*/  ISETP.GT.AND P0, PT, R3, 0x8, P4 ;  /* 0x000000080300780c */ /* 0x000fc60002704270 */
[----:B------:R-:W-:-:S04]  /*2e70*/  FMUL R60, R60, R89 ;  /* 0x000000593c3c7220 */ /* 0x000fc80000400000 */
[----:B------:R-:W-:-:S05]  /*2e80*/  FFMA R61, R61, R88, R60 ;  /* 0x000000583d3d7223 */ /* 0x000fca000000003c */
[----:B------:R-:W-:-:S05]  /*2e90*/  F2FP.TF32.F32.PACK_B R61, R61 ;  /* 0x0000003dff3d723e */ /* 0x000fca00024050ff */
[----:B------:R0:W-:Y:S01]  /*2ea0*/  @P1 STG.E desc[UR36][R20.64+0x24], R61 ;  /* 0x0000243d14001986 */ /* 0x0001e2000c101924 */
[----:B------:R-:W-:Y:S05]  /*2eb0*/  @!P0 BRA `(.L_x_39) ;  /* 0x0000000000048947 */ /* 0x000fea0003800000 */
[----:B------:R0:W5:Y:S02]  /*2ec0*/  LDG.E.LTC128B R101, desc[UR36][R56.64+0x20] ;  /* 0x0000202438657981 */ /* 0x000164000c1e1920 */
.L_x_39:
[----:B------:R-:W-:Y:S05]  /*2ed0*/  BSYNC B1 ;  /* 0x0000000000017941 */ /* 0x000fea0003800000 */
.L_x_38:
[----:B-----5:R-:W-:Y:S01]  /*2ee0*/  LOP3.LUT R60, R101, 0xffffe000, RZ, 0xc0, !PT ;  /* 0xffffe000653c7812 */ /* 0x020fe200078ec0ff */
[----:B------:R-:W-:Y:S01]  /*2ef0*/  BSSY B1, `(.L_x_40) ;  /* 0x0000008000017945 */ /* 0x000fe20003800000 */
[----:B------:R-:W-:-:S03]  /*2f00*/  ISETP.GT.AND P1, PT, R3, 0x8, P3 ;  /* 0x000000080300780c */ /* 0x000fc60001f24270 */
[----:B0-----:R-:W-:-:S04]  /*2f10*/  FMUL R61, R60, R89 ;  /* 0x000000593c3d7220 */ /* 0x001fc80000400000 */
[----:B------:R-:W-:-:S05]  /*2f20*/  FFMA R61, R62, R88, R61 ;  /* 0x000000583e3d7223 */ /* 0x000fca000000003d */
[----:B------:R-:W-:-:S05]  /*2f30*/  F2FP.TF32.F32.PACK_B R61, R61 ;  /* 0x0000003dff3d723e */ /* 0x000fca00024050ff */
[----:B------:R0:W-:Y:S01]  /*2f40*/  @P0 STG.E desc[UR36][R58.64+0x20], R61 ;  /* 0x0000203d3a000986 */ /* 0x0001e2000c101924 */
[----:B------:R-:W-:Y:S05]  /*2f50*/  @!P1 BRA `(.L_x_41) ;  /* 0x0000000000049947 */ /* 0x000fea0003800000 */
[----:B------:R0:W5:Y:S02]  /*2f60*/  LDG.E.LTC128B R101, desc[UR36][R56.64+0x24] ;  /* 0x0000242438657981 */ /* 0x000164000c1e1920 */
.L_x_41:
[----:B------:R-:W-:Y:S05]  /*2f70*/  BSYNC B1 ;  /* 0x0000000000017941 */ /* 0x000fea0003800000 */
.L_x_40:
[----:B-----5:R-:W-:Y:S01]  /*2f80*/  LOP3.LUT R60, R101, 0xffffe000, RZ, 0xc0, !PT ;  /* 0xffffe000653c7812 */ /* 0x020fe200078ec0ff */
[----:B------:R-:W-:Y:S01]  /*2f90*/  BSSY B1, `(.L_x_42) ;  /* 0x000000c000017945 */ /* 0x000fe20003800000 */
[----:B------:R-:W-:Y:S02]  /*2fa0*/  IADD3 R121, P0, R110, 0x80, RZ ;  /* 0x000000806e797810 */ /* 0x000fe40007f1e0ff */
[----:B------:R-:W-:Y:S01]  /*2fb0*/  ISETP.GT.AND P2, PT, R4, 0x10, PT ;  /* 0x000000100400780c */ /* 0x000fe20003f44270 */
[----:B------:R-:W-:Y:S02]  /*2fc0*/  FMUL R60, R60, R89 ;  /* 0x000000593c3c7220 */ /* 0x000fe40000400000 */
[----:B------:R-:W-:Y:S01]  /*2fd0*/  IMAD.X R111, RZ, RZ, R111, P0 ;  /* 0x000000ffff6f7224 */ /* 0x000fe200000e066f */
[----:B------:R-:W-:Y:S01]  /*2fe0*/  ISETP.GT.AND P0, PT, R3, RZ, P2 ;  /* 0x000000ff0300720c */ /* 0x000fe20001704270 */
[----:B------:R-:W-:Y:S01]  /*2ff0*/  FFMA R63, R63, R88, R60 ;  /* 0x000000583f3f7223 */ /* 0x000fe2000000003c */
[----:B------:R-:W-:-:S04]  /*3000*/  P2R R115, PR, RZ, 0x4 ;  /* 0x00000004ff737803 */ /* 0x000fc80000000000 */
[----:B------:R-:W-:-:S05]  /*3010*/  F2FP.TF32.F32.PACK_B R63, R63 ;  /* 0x0000003fff3f723e */ /* 0x000fca00024050ff */
[----:B------:R0:W-:Y:S02]  /*3020*/  @P1 STG.E desc[UR36][R58.64+0x24], R63 ;  /* 0x0000243f3a001986 */ /* 0x0001e4000c101924 */
[----:B------:R-:W-:Y:S05]  /*3030*/  @!P0 BRA `(.L_x_43) ;  /* 0x0000000000048947 */ /* 0x000fea0003800000 */
[----:B------:R0:W5:Y:S02]  /*3040*/  LDG.E.LTC128B R101, desc[UR36][R6.64+0x40] ;  /* 0x0000402406657981 */ /* 0x000164000c1e1920 */
.L_x_43:
[----:B------:R-:W-:Y:S05]  /*3050*/  BSYNC B1 ;  /* 0x0000000000017941 */ /* 0x000fea0003800000 */
.L_x_42:
[----:B-----5:R-:W-:Y:S01]  /*3060*/  LOP3.LUT R60, R101, 0xffffe000, RZ, 0xc0, !PT ;  /* 0xffffe000653c7812 */ /* 0x020fe200078ec0ff */
[-C--:B------:R-:W-:Y:S01]  /*3070*/  IMAD R62, R111, R106.reuse, RZ ;  /* 0x0000006a6f3e7224 */ /* 0x080fe200078e02ff */
[----:B------:R-:W-:Y:S01]  /*3080*/  ISETP.GT.AND P1, PT, R4, 0x11, PT ;  /* 0x000000110400780c */ /* 0x000fe20003f24270 */
[----:B------:R-:W-:Y:S02]  /*3090*/  BSSY B1, `(.L_x_44) ;  /* 0x0000020000017945 */ /* 0x000fe40003800000 */
[----:B0-----:R-:W-:Y:S01]  /*30a0*/  FMUL R61, R60, R89 ;  /* 0x000000593c3d7220 */ /* 0x001fe20000400000 */
[C---:B------:R-:W-:Y:S02]  /*30b0*/  IMAD R103, R121.reuse, R107, R62 ;  /* 0x0000006b79677224 */ /* 0x040fe400078e023e */
[----:B------:R-:W-:-:S04]  /*30c0*/  IMAD.WIDE.U32 R62, R121, R106, R10 ;  /* 0x0000006a793e7225 */ /* 0x000fc800078e000a */
[----:B------:R-:W-:Y:S01]  /*30d0*/  FFMA R119, R64, R88, R61 ;  /* 0x0000005840777223 */ /* 0x000fe2000000003d */
[----:B------:R-:W-:-:S04]  /*30e0*/  IMAD.IADD R63, R103, 0x1, R63 ;  /* 0x00000001673f7824 */ /* 0x000fc800078e023f */
[----:B------:R-:W-:Y:S01]  /*30f0*/  F2FP.TF32.F32.PACK_B R119, R119 ;  /* 0x00000077ff77723e */ /* 0x000fe200024050ff */
[----:B------:R-:W-:-:S04]  /*3100*/  IMAD.WIDE.U32 R60, R121, R106, R104 ;  /* 0x0000006a793c7225 */ /* 0x000fc800078e0068 */
[----:B------:R0:W-:Y:S01]  /*3110*/  @P0 STG.E desc[UR36][R20.64+0x40], R119 ;  /* 0x0000407714000986 */ /* 0x0001e2000c101924 */
[----:B------:R-:W-:Y:S01]  /*3120*/  IMAD.WIDE.U32 R110, R19, R14, R62 ;  /* 0x0000000e136e7225 */ /* 0x000fe200078e003e */
[----:B------:R-:W-:-:S03]  /*3130*/  LEA R62, P0, R60, R12, 0x2 ;  /* 0x0000000c3c3e7211 */ /* 0x000fc600078010ff */
[----:B------:R-:W-:Y:S02]  /*3140*/  IMAD.IADD R61, R61, 0x1, R103 ;  /* 0x000000013d3d7824 */ /* 0x000fe400078e0267 */
[----:B------:R-:W-:-:S03]  /*3150*/  IMAD.WIDE.U32 R106, R121, R106, R112 ;  /* 0x0000006a796a7225 */ /* 0x000fc600078e0070 */
[----:B------:R-:W-:Y:S01]  /*3160*/  LEA.HI.X R63, R60, R13, R61, 0x2, P0 ;  /* 0x0000000d3c3f7211 */ /* 0x000fe200000f143d */
[----:B------:R-:W-:Y:S01]  /*3170*/  IMAD.IADD R61, R123, 0x1, R111 ;  /* 0x000000017b3d7824 */ /* 0x000fe200078e026f */
[----:B------:R-:W-:Y:S01]  /*3180*/  LEA R60, P0, R110, R12, 0x2 ;  /* 0x0000000c6e3c7211 */ /* 0x000fe200078010ff */
[----:B------:R-:W-:-:S03]  /*3190*/  IMAD.IADD R103, R103, 0x1, R107 ;  /* 0x0000000167677824 */ /* 0x000fc600078e026b */
[----:B------:R-:W-:Y:S02]  /*31a0*/  LEA.HI.X R61, R110, R13, R61, 0x2, P0 ;  /* 0x0000000d6e3d7211 */ /* 0x000fe400000f143d */
[----:B------:R-:W-:-:S05]  /*31b0*/  IADD3 R64, P0, R102, R106, RZ ;  /* 0x0000006a66407210 */ /* 0x000fca0007f1e0ff */
[----:B------:R-:W-:Y:S01]  /*31c0*/  IMAD.X R104, R103, 0x1, R105, P0 ;  /* 0x0000000167687824 */ /* 0x000fe200000e0669 */
[----:B------:R-:W-:-:S05]  /*31d0*/  IADD3 R102, P0, R10, R106, RZ ;  /* 0x0000006a0a667210 */ /* 0x000fca0007f1e0ff */
[----:B------:R-:W-:Y:S01]  /*31e0*/  IMAD.X R103, R11, 0x1, R103, P0 ;  /* 0x000000010b677824 */ /* 0x000fe200000e0667 */
[----:B------:R-:W-:Y:S01]  /*31f0*/  LEA R10, P0, R64, R12, 0x2 ;  /* 0x0000000c400a7211 */ /* 0x000fe200078010ff */
[----:B------:R-:W-:-:S03]  /*3200*/  IMAD.WIDE.U32 R102, R19, R14, R102 ;  /* 0x0000000e13667225 */ /* 0x000fc600078e0066 */
[----:B------:R-:W-:Y:S01]  /*3210*/  LEA.HI.X R11, R64, R13, R104, 0x2, P0 ;  /* 0x0000000d400b7211 */ /* 0x000fe200000f1468 */
[----:B------:R-:W-:Y:S01]  /*3220*/  IMAD.IADD R14, R123, 0x1, R103 ;  /* 0x000000017b0e7824 */ /* 0x000fe200078e0267 */
[----:B------:R-:W-:-:S04]  /*3230*/  LEA R12, P0, R102, R12, 0x2 ;  /* 0x0000000c660c7211 */ /* 0x000fc800078010ff */
[----:B------:R-:W-:Y:S02]  /*3240*/  LEA.HI.X R13, R102, R13, R14, 0x2, P0 ;  /* 0x0000000d660d7211 */ /* 0x000fe400000f140e */
[----:B------:R-:W-:Y:S02]  /*3250*/  ISETP.GT.AND P0, PT, R3, RZ, P1 ;  /* 0x000000ff0300720c */ /* 0x000fe40000f04270 */
[----:B------:R-:W-:-:S11]  /*3260*/  P2R R102, PR, RZ, 0x2 ;  /* 0x00000002ff667803 */ /* 0x000fd60000000000 */
[----:B0-----:R-:W-:Y:S05]  /*3270*/  @!P0 BRA `(.L_x_45) ;  /* 0x0000000000048947 */ /* 0x001fea0003800000 */
[----:B------:R0:W5:Y:S02]  /*3280*/  LDG.E.LTC128B R101, desc[UR36][R6.64+0x44] ;  /* 0x0000442406657981 */ /* 0x000164000c1e1920 */
.L_x_45:
[----:B------:R-:W-:Y:S05]  /*3290*/  BSYNC B1 ;  /* 0x0000000000017941 */ /* 0x000fea0003800000 */
.L_x_44:
[----:B-----5:R-:W-:Y:S01]  /*32a0*/  LOP3.LUT R14, R101, 0xffffe000, RZ, 0xc0, !PT ;  /* 0xffffe000650e7812 */ /* 0x020fe200078ec0ff */
[----:B------:R-:W-:Y:S04]  /*32b0*/  BSSY B1, `(.L_x_46) ;  /* 0x0000008000017945 */ /* 0x000fe80003800000 */
[----:B------:R-:W-:-:S04]  /*32c0*/  FMUL R14, R14, R89 ;  /* 0x000000590e0e7220 */ /* 0x000fc80000400000 */
[----:B------:R-:W-:-:S05]  /*32d0*/  FFMA R65, R65, R88, R14 ;  /* 0x0000005841417223 */ /* 0x000fca000000000e */
[----:B------:R-:W-:-:S05]  /*32e0*/  F2FP.TF32.F32.PACK_B R65, R65 ;  /* 0x00000041ff41723e */ /* 0x000fca00024050ff */
[----:B------:R0:W-:Y:S01]  /*32f0*/  @P0 STG.E desc[UR36][R20.64+0x44], R65 ;  /* 0x0000444114000986 */ /* 0x0001e2000c101924 */
[----:B------:R-:W-:-:S13]  /*3300*/  ISETP.GT.AND P0, PT, R3, 0x8, P2 ;  /* 0x000000080300780c */ /* 0x000fda0001704270 */
[----:B0-----:R-:W-:Y:S05]  /*3310*/  @!P0 BRA `(.L_x_47) ;  /* 0x0000000000048947 */ /* 0x001fea0003800000 */
[----:B------:R0:W5:Y:S02]  /*3320*/  LDG.E.LTC128B R101, desc[UR36][R56.64+0x40] ;  /* 0x0000402438657981 */ /* 0x000164000c1e1920 */
.L_x_47:
[----:B------:R-:W-:Y:S05]  /*3330*/  BSYNC B1 ;  /* 0x0000000000017941 */ /* 0x000fea0003800000 */
.L_x_46:
        /* <DEDUP_REMOVED lines=9> */
.L_x_49:
[----:B------:R-:W-:Y:S05]  /*33d0*/  BSYNC B1 ;  /* 0x0000000000017941 */ /* 0x000fea0003800000 */
.L_x_48:
[----:B-----5:R-:W-:Y:S01]  /*33e0*/  LOP3.LUT R14, R101, 0xffffe000, RZ, 0xc0, !PT ;  /* 0xffffe000650e7812 */ /* 0x020fe200078ec0ff */
[----:B------:R-:W-:Y:S01]  /*33f0*/  BSSY B1, `(.L_x_50) ;  /* 0x000000a000017945 */ /* 0x000fe20003800000 */
[----:B------:R-:W-:-:S03]  /*3400*/  ISETP.GT.AND P2, PT, R4, 0x18, PT ;  /* 0x000000180400780c */ /* 0x000fc60003f44270 */
[----:B------:R-:W-:Y:S01]  /*3410*/  FMUL R14, R14, R89 ;  /* 0x000000590e0e7220 */ /* 0x000fe20000400000 */
[----:B------:R-:W-:-:S03]  /*3420*/  P2R R103, PR, RZ, 0x4 ;  /* 0x00000004ff677803 */ /* 0x000fc60000000000 */
[----:B------:R-:W-:-:S05]  /*3430*/  FFMA R67, R67, R88, R14 ;  /* 0x0000005843437223 */ /* 0x000fca000000000e */
[----:B------:R-:W-:-:S05]  /*3440*/  F2FP.TF32.F32.PACK_B R67, R67 ;  /* 0x00000043ff43723e */ /* 0x000fca00024050ff */
[----:B------:R0:W-:Y:S01]  /*3450*/  @P0 STG.E desc[UR36][R58.64+0x44], R67 ;  /* 0x000044433a000986 */ /* 0x0001e2000c101924 */
[----:B------:R-:W-:-:S13]  /*3460*/  ISETP.GT.AND P0, PT, R3, RZ, P2 ;  /* 0x000000ff0300720c */ /* 0x000fda0001704270 */
[----:B0-----:R-:W-:Y:S05]  /*3470*/  @!P0 BRA `(.L_x_51) ;  /* 0x0000000000048947 */ /* 0x001fea0003800000 */
[----:B------:R0:W5:Y:S02]  /*3480*/  LDG.E.LTC128B R101, desc[UR36][R6.64+0x60] ;  /* 0x0000602406657981 */ /* 0x000164000c1e1920 */
.L_x_51:
[----:B------:R-:W-:Y:S05]  /*3490*/  BSYNC B1 ;  /* 0x0000000000017941 */ /* 0x000fea0003800000 */
.L_x_50:
[----:B-----5:R-:W-:Y:S01]  /*34a0*/  LOP3.LUT R14, R101, 0xffffe000, RZ, 0xc0, !PT ;  /* 0xffffe000650e7812 */ /* 0x020fe200078ec0ff */
[----:B------:R-:W-:Y:S01]  /*34b0*/  BSSY B1, `(.L_x_52) ;  /* 0x000000a000017945 */ /* 0x000fe20003800000 */
[----:B------:R-:W-:-:S03]  /*34c0*/  ISETP.GT.AND P1, PT, R4, 0x19, PT ;  /* 0x000000190400780c */ /* 0x000fc60003f24270 */
[----:B------:R-:W-:-:S04]  /*34d0*/  FMUL R19, R14, R89 ;  /* 0x000000590e137220 */ /* 0x000fc80000400000 */
[----:B------:R-:W-:Y:S01]  /*34e0*/  FFMA R19, R68, R88, R19 ;  /* 0x0000005844137223 */ /* 0x000fe20000000013 */
[----:B------:R-:W-:-:S04]  /*34f0*/  P2R R68, PR, RZ, 0x2 ;  /* 0x00000002ff447803 */ /* 0x000fc80000000000 */
[----:B------:R-:W-:-:S05]  /*3500*/  F2FP.TF32.F32.PACK_B R19, R19 ;  /* 0x00000013ff13723e */ /* 0x000fca00024050ff */
[----:B------:R0:W-:Y:S01]  /*3510*/  @P0 STG.E desc[UR36][R20.64+0x60], R19 ;  /* 0x0000601314000986 */ /* 0x0001e2000c101924 */
[----:B------:R-:W-:-:S13]  /*3520*/  ISETP.GT.AND P0, PT, R3, RZ, P1 ;  /* 0x000000ff0300720c */ /* 0x000fda0000f04270 */
[----:B0-----:R-:W-:Y:S05]  /*3530*/  @!P0 BRA `(.L_x_53) ;  /* 0x0000000000048947 */ /* 0x001fea0003800000 */
[----:B------:R0:W5:Y:S02]  /*3540*/  LDG.E.LTC128B R101, desc[UR36][R6.64+0x64] ;  /* 0x0000642406657981 */ /* 0x000164000c1e1920 */
.L_x_53:
[----:B------:R-:W-:Y:S05]  /*3550*/  BSYNC B1 ;  /* 0x0000000000017941 */ /* 0x000fea0003800000 */
.L_x_52:
        /* <DEDUP_REMOVED lines=9> */
.L_x_55:
[----:B------:R-:W-:Y:S05]  /*35f0*/  BSYNC B1 ;  /* 0x0000000000017941 */ /* 0x000fea0003800000 */
.L_x_54:
        /* <DEDUP_REMOVED lines=9> */
.L_x_57:
[----:B------:R-:W-:Y:S05]  /*3690*/  BSYNC B1 ;  /* 0x0000000000017941 */ /* 0x000fea0003800000 */
.L_x_56:
        /* <DEDUP_REMOVED lines=11> */
.L_x_59:
[----:B------:R-:W-:Y:S05]  /*3750*/  BSYNC B1 ;  /* 0x0000000000017941 */ /* 0x000fea0003800000 */
.L_x_58:
        /* <DEDUP_REMOVED lines=11> */
.L_x_61:
[----:B------:R-:W-:Y:S05]  /*3810*/  BSYNC B1 ;  /* 0x0000000000017941 */ /* 0x000fea0003800000 */
.L_x_60:
        /* <DEDUP_REMOVED lines=9> */
.L_x_63:
[----:B------:R-:W-:Y:S05]  /*38b0*/  BSYNC B1 ;  /* 0x0000000000017941 */ /* 0x000fea0003800000 */
.L_x_62:
        /* <DEDUP_REMOVED lines=9> */
.L_x_65:
[----:B------:R-:W-:Y:S05]  /*3950*/  BSYNC B1 ;  /* 0x0000000000017941 */ /* 0x000fea0003800000 */
.L_x_64:
        /* <DEDUP_REMOVED lines=11> */
.L_x_67:
[----:B------:R-:W-:Y:S05]  /*3a10*/  BSYNC B1 ;  /* 0x0000000000017941 */ /* 0x000fea0003800000 */
.L_x_66:
        /* <DEDUP_REMOVED lines=11> */
.L_x_69:
[----:B------:R-:W-:Y:S05]  /*3ad0*/  BSYNC B1 ;  /* 0x0000000000017941 */ /* 0x000fea0003800000 */
.L_x_68:
        /* <DEDUP_REMOVED lines=9> */
.L_x_71:
[----:B------:R-:W-:Y:S05]  /*3b70*/  BSYNC B1 ;  /* 0x0000000000017941 */ /* 0x000fea0003800000 */
.L_x_70:
        /* <DEDUP_REMOVED lines=9> */
.L_x_73:
[----:B------:R-:W-:Y:S05]  /*3c10*/  BSYNC B1 ;  /* 0x0000000000017941 */ /* 0x000fea0003800000 */
.L_x_72:
[----:B-----5:R-:W-:Y:S01]  /*3c20*/  LOP3.LUT R14, R101, 0xffffe000, RZ, 0xc0, !PT ;  /* 0xffffe000650e7812 */ /* 0x020fe200078ec0ff */
[----:B------:R-:W-:Y:S01]  /*3c30*/  BSSY B1, `(.L_x_74) ;  /* 0x0000009000017945 */ /* 0x000fe20003800000 */
[----:B------:R-:W-:-:S03]  /*3c40*/  ISETP.GT.AND P3, PT, R4, 0x30, PT ;  /* 0x000000300400780c */ /* 0x000fc60003f64270 */
[----:B------:R-:W-:-:S04]  /*3c50*/  FMUL R14, R14, R89 ;  /* 0x000000590e0e7220 */ /* 0x000fc80000400000 */
[----:B------:R-:W-:-:S05]  /*3c60*/  FFMA R79, R79, R88, R14 ;  /* 0x000000584f4f7223 */ /* 0x000fca000000000e */
[----:B------:R-:W-:-:S05]  /*3c70*/  F2FP.TF32.F32.PACK_B R79, R79 ;  /* 0x0000004fff4f723e */ /* 0x000fca00024050ff */
[----:B------:R0:W-:Y:S01]  /*3c80*/  @P0 STG.E desc[UR36][R58.64+0xa4], R79 ;  /* 0x0000a44f3a000986 */ /* 0x0001e2000c101924 */
[----:B------:R-:W-:-:S13]  /*3c90*/  ISETP.GT.AND P0, PT, R3, RZ, P3 ;  /* 0x000000ff0300720c */ /* 0x000fda0001f04270 */
[----:B0-----:R-:W-:Y:S05]  /*3ca0*/  @!P0 BRA `(.L_x_75) ;  /* 0x0000000000048947 */ /* 0x001fea0003800000 */
[----:B------:R0:W5:Y:S02]  /*3cb0*/  LDG.E.LTC128B R101, desc[UR36][R6.64+0xc0] ;  /* 0x0000c02406657981 */ /* 0x000164000c1e1920 */
.L_x_75:
[----:B------:R-:W-:Y:S05]  /*3cc0*/  BSYNC B1 ;  /* 0x0000000000017941 */ /* 0x000fea0003800000 */
.L_x_74:
        /* <DEDUP_REMOVED lines=10> */
.L_x_77:
[----:B------:R-:W-:Y:S05]  /*3d70*/  BSYNC B1 ;  /* 0x0000000000017941 */ /* 0x000fea0003800000 */
.L_x_76:
        /* <DEDUP_REMOVED lines=9> */
.L_x_79:
[----:B------:R-:W-:Y:S05]  /*3e10*/  BSYNC B1 ;  /* 0x0000000000017941 */ /* 0x000fea0003800000 */
.L_x_78:
        /* <DEDUP_REMOVED lines=9> */
.L_x_81:
[----:B------:R-:W-:Y:S05]  /*3eb0*/  BSYNC B1 ;  /* 0x0000000000017941 */ /* 0x000fea0003800000 */
.L_x_80:
        /* <DEDUP_REMOVED lines=10> */
.L_x_83:
[----:B------:R-:W-:Y:S05]  /*3f60*/  BSYNC B1 ;  /* 0x0000000000017941 */ /* 0x000fea0003800000 */
.L_x_82:
[----:B-----5:R-:W-:Y:S01]  /*3f70*/  LOP3.LUT R14, R101, 0xffffe000, RZ, 0xc0, !PT ;  /* 0xffffe000650e7812 */ /* 0x020fe200078ec0ff */
[----:B------:R-:W-:Y:S04]  /*3f80*/  BSSY B1, `(.L_x_84) ;  /* 0x000000f000017945 */ /* 0x000fe80003800000 */
[----:B------:R-:W-:-:S04]  /*3f90*/  FMUL R19, R14, R89 ;  /* 0x000000590e137220 */ /* 0x000fc80000400000 */
[----:B------:R-:W-:-:S05]  /*3fa0*/  FFMA R19, R84, R88, R19 ;  /* 0x0000005854137223 */ /* 0x000fca0000000013 */
[----:B------:R-:W-:-:S05]  /*3fb0*/  F2FP.TF32.F32.PACK_B R19, R19 ;  /* 0x00000013ff13723e */ /* 0x000fca00024050ff */
[----:B------:R0:W-:Y:S01]  /*3fc0*/  @P0 STG.E desc[UR36][R20.64+0xe0], R19 ;  /* 0x0000e01314000986 */ /* 0x0001e2000c101924 */
[----:B------:R-:W-:-:S05]  /*3fd0*/  IADD3 R64, P0, R15, R108, RZ ;  /* 0x0000006c0f407210 */ /* 0x000fca0007f1e0ff */
[----:B------:R-:W-:Y:S01]  /*3fe0*/  IMAD.X R65, R5, 0x1, R109, P0 ;  /* 0x0000000105417824 */ /* 0x000fe200000e066d */
[----:B------:R-:W-:-:S05]  /*3ff0*/  IADD3 R66, P0, R15, R108, RZ ;  /* 0x0000006c0f427210 */ /* 0x000fca0007f1e0ff */
[----:B------:R-:W-:Y:S01]  /*4000*/  IMAD.X R67, R5, 0x1, R109, P0 ;  /* 0x0000000105437824 */ /* 0x000fe200000e066d */
[----:B------:R-:W-:-:S05]  /*4010*/  IADD3 R14, P0, R15, R20, RZ ;  /* 0x000000140f0e7210 */ /* 0x000fca0007f1e0ff */
[----:B------:R-:W-:Y:S01]  /*4020*/  IMAD.X R15, R5, 0x1, R21, P0 ;  /* 0x00000001050f7824 */ /* 0x000fe200000e0615 */
[----:B------:R-:W-:-:S04]  /*4030*/  ISETP.GT.AND P0, PT, R4, 0x39, PT ;  /* 0x000000390400780c */ /* 0x000fc80003f04270 */
[----:B------:R-:W-:-:S13]  /*4040*/  ISETP.GT.AND P4, PT, R3, RZ, P0 ;  /* 0x000000ff0300720c */ /* 0x000fda0000784270 */
[----:B0-----:R-:W-:Y:S05]  /*4050*/  @!P4 BRA `(.L_x_85) ;  /* 0x000000000004c947 */ /* 0x001fea0003800000 */
[----:B------:R0:W5:Y:S02]  /*4060*/  LDG.E.LTC128B R101, desc[UR36][R6.64+0xe4] ;  /* 0x0000e42406657981 */ /* 0x000164000c1e1920 */
.L_x_85:
[----:B------:R-:W-:Y:S05]  /*4070*/  BSYNC B1 ;  /* 0x0000000000017941 */ /* 0x000fea0003800000 */
.L_x_84:
        /* <DEDUP_REMOVED lines=9> */
.L_x_87:
[----:B------:R-:W-:Y:S05]  /*4110*/  BSYNC B1 ;  /* 0x0000000000017941 */ /* 0x000fea0003800000 */
.L_x_86:
        /* <DEDUP_REMOVED lines=9> */
.L_x_89:
[----:B------:R-:W-:Y:S05]  /*41b0*/  BSYNC B1 ;  /* 0x0000000000017941 */ /* 0x000fea0003800000 */
.L_x_88:
[----:B-----5:R-:W-:-:S05]  /*41c0*/  LOP3.LUT R4, R101, 0xffffe000, RZ, 0xc0, !PT ;  /* 0xffffe00065047812 */ /* 0x020fca00078ec0ff */
[----:B------:R-:W-:-:S04]  /*41d0*/  FMUL R4, R4, R89 ;  /* 0x0000005904047220 */ /* 0x000fc80000400000 */
[----:B------:R-:W-:-:S05]  /*41e0*/  FFMA R87, R87, R88, R4 ;  /* 0x0000005857577223 */ /* 0x000fca0000000004 */
[----:B------:R-:W-:-:S05]  /*41f0*/  F2FP.TF32.F32.PACK_B R87, R87 ;  /* 0x00000057ff57723e */ /* 0x000fca00024050ff */
[----:B------:R0:W-:Y:S01]  /*4200*/  @P4 STG.E desc[UR36][R58.64+0xe4], R87 ;  /* 0x0000e4573a004986 */ /* 0x0001e2000c101924 */
[----:B------:R-:W-:-:S13]  /*4210*/  ISETP.GT.AND P4, PT, R3, 0x80, P6 ;  /* 0x000000800300780c */ /* 0x000fda0003784270 */
[----:B------:R-:W2:Y:S01]  /*4220*/  @P4 LDG.E.LTC128B R101, desc[UR36][R62.64] ;  /* 0x000000243e654981 */ /* 0x000ea2000c1e1920 */
[----:B------:R-:W-:Y:S01]  /*4230*/  BSSY B1, `(.L_x_90) ;  /* 0x000000a000017945 */ /* 0x000fe20003800000 */
[----:B--2---:R-:W-:-:S05]  /*4240*/  LOP3.LUT R4, R101, 0xffffe000, RZ, 0xc0, !PT ;  /* 0xffffe00065047812 */ /* 0x004fca00078ec0ff */
[----:B------:R-:W-:-:S04]  /*4250*/  FMUL R5, R4, R89 ;  /* 0x0000005904057220 */ /* 0x000fc80000400000 */
[----:B------:R-:W-:-:S05]  /*4260*/  FFMA R5, R24, R88, R5 ;  /* 0x0000005818057223 */ /* 0x000fca0000000005 */
[----:B------:R-:W-:-:S05]  /*4270*/  F2FP.TF32.F32.PACK_B R5, R5 ;  /* 0x00000005ff05723e */ /* 0x000fca00024050ff */
[----:B------:R0:W-:Y:S01]  /*4280*/  @P4 STG.E desc[UR36][R14.64], R5 ;  /* 0x000000050e004986 */ /* 0x0001e2000c101924 */
[----:B------:R-:W-:-:S04]  /*4290*/  ISETP.NE.AND P4, PT, R117, RZ, PT ;  /* 0x000000ff7500720c */ /* 0x000fc80003f85270 */
[----:B------:R-:W-:-:S13]  /*42a0*/  ISETP.GT.AND P4, PT, R3, 0x80, P4 ;  /* 0x000000800300780c */ /* 0x000fda0002784270 */
[----:B0-----:R-:W-:Y:S05]  /*42b0*/  @!P4 BRA `(.L_x_91) ;  /* 0x000000000004c947 */ /* 0x001fea0003800000 */
[----:B------:R0:W5:Y:S02]  /*42c0*/  LDG.E.LTC128B R101, desc[UR36][R60.64+0x4] ;  /* 0x000004243c657981 */ /* 0x000164000c1e1920 */
.L_x_91:
[----:B------:R-:W-:Y:S05]  /*42d0*/  BSYNC B1 ;  /* 0x0000000000017941 */ /* 0x000fea0003800000 */
.L_x_90:
[----:B-----5:R-:W-:Y:S01]  /*42e0*/  LOP3.LUT R4, R101, 0xffffe000, RZ, 0xc0, !PT ;  /* 0xffffe00065047812 */ /* 0x020fe200078ec0ff */
[----:B------:R-:W-:Y:S01]  /*42f0*/  @P4 IMAD.MOV.U32 R5, RZ, RZ, R15 ;  /* 0x000000ffff054224 */ /* 0x000fe200078e000f */
[----:B------:R-:W-:Y:S01]  /*4300*/  ISETP.GT.AND P6, PT, R3, 0x88, P6 ;  /* 0x000000880300780c */ /* 0x000fe200037c4270 */
[----:B------:R-:W-:Y:S02]  /*4310*/  BSSY B1, `(.L_x_92) ;  /* 0x0000008000017945 */ /* 0x000fe40003800000 */
[----:B------:R-:W-:-:S04]  /*4320*/  FMUL R4, R4, R89 ;  /* 0x0000005904047220 */ /* 0x000fc80000400000 */
[----:B------:R-:W-:Y:S01]  /*4330*/  FFMA R25, R25, R88, R4 ;  /* 0x0000005819197223 */ /* 0x000fe20000000004 */
[----:B------:R-:W-:-:S04]  /*4340*/  @P4 IMAD.MOV.U32 R4, RZ, RZ, R14 ;  /* 0x000000ffff044224 */ /* 0x000fc800078e000e */
[----:B------:R-:W-:-:S05]  /*4350*/  F2FP.TF32.F32.PACK_B R25, R25 ;  /* 0x00000019ff19723e */ /* 0x000fca00024050ff */
[----:B------:R2:W-:Y:S01]  /*4360*/  @P4 STG.E desc[UR36][R4.64+0x4], R25 ;  /* 0x0000041904004986 */ /* 0x0005e2000c101924 */
[----:B------:R-:W-:Y:S05]  /*4370*/  @!P6 BRA `(.L_x_93) ;  /* 0x000000000004e947 */ /* 0x000fea0003800000 */
[----:B------:R0:W5:Y:S02]  /*4380*/  LDG.E.LTC128B R101, desc[UR36][R10.64] ;  /* 0x000000240a657981 */ /* 0x000164000c1e1920 */
.L_x_93:
[----:B------:R-:W-:Y:S05]  /*4390*/  BSYNC B1 ;  /* 0x0000000000017941 */ /* 0x000fea0003800000 */
.L_x_92:
[----:B--2--5:R-:W-:Y:S01]  /*43a0*/  LOP3.LUT R4, R101, 0xffffe000, RZ, 0xc0, !PT ;  /* 0xffffe00065047812 */ /* 0x024fe200078ec0ff */
[----:B------:R-:W-:Y:S01]  /*43b0*/  BSSY B1, `(.L_x_94) ;  /* 0x0000009000017945 */ /* 0x000fe20003800000 */
[----:B------:R-:W-:-:S03]  /*43c0*/  ISETP.NE.AND P4, PT, R117, RZ, PT ;  /* 0x000000ff7500720c */ /* 0x000fc60003f85270 */
[----:B------:R-:W-:Y:S01]  /*43d0*/  FMUL R5, R4, R89 ;  /* 0x0000005904057220 */ /* 0x000fe20000400000 */
[----:B------:R-:W-:-:S03]  /*43e0*/  ISETP.GT.AND P4, PT, R3, 0x88, P4 ;  /* 0x000000880300780c */ /* 0x000fc60002784270 */
[----:B------:R-:W-:-:S05]  /*43f0*/  FFMA R5, R26, R88, R5 ;  /* 0x000000581a057223 */ /* 0x000fca0000000005 */
[----:B------:R-:W-:-:S05]  /*4400*/  F2FP.TF32.F32.PACK_B R5, R5 ;  /* 0x00000005ff05723e */ /* 0x000fca00024050ff */
[----:B------:R2:W-:Y:S01]  /*4410*/  @P6 STG.E desc[UR36][R64.64], R5 ;  /* 0x0000000540006986 */ /* 0x0005e2000c101924 */
[----:B------:R-:W-:Y:S05]  /*4420*/  @!P4 BRA `(.L_x_95) ;  /* 0x000000000004c947 */ /* 0x000fea0003800000 */
[----:B------:R0:W5:Y:S02]  /*4430*/  LDG.E.LTC128B R101, desc[UR36][R12.64+0x4] ;  /* 0x000004240c657981 */ /* 0x000164000c1e1920 */
.L_x_95:
[----:B------:R-:W-:Y:S05]  /*4440*/  BSYNC B1 ;  /* 0x0000000000017941 */ /* 0x000fea0003800000 */
.L_x_94:
[----:B-----5:R-:W-:Y:S01]  /*4450*/  LOP3.LUT R4, R101, 0xffffe000, RZ, 0xc0, !PT ;  /* 0xffffe00065047812 */ /* 0x020fe200078ec0ff */
[----:B------:R-:W-:Y:S01]  /*4460*/  BSSY B1, `(.L_x_96) ;  /* 0x0000009000017945 */ /* 0x000fe20003800000 */
[----:B------:R-:W-:-:S03]  /*4470*/  ISETP.NE.AND P6, PT, R118, RZ, PT ;  /* 0x000000ff7600720c */ /* 0x000fc60003fc5270 */
[----:B------:R-:W-:-:S04]  /*4480*/  FMUL R4, R4, R89 ;  /* 0x0000005904047220 */ /* 0x000fc80000400000 */
[----:B------:R-:W-:-:S05]  /*4490*/  FFMA R27, R27, R88, R4 ;  /* 0x000000581b1b7223 */ /* 0x000fca0000000004 */
[----:B------:R-:W-:-:S05]  /*44a0*/  F2FP.TF32.F32.PACK_B R27, R27 ;  /* 0x0000001bff1b723e */ /* 0x000fca00024050ff */
[----:B------:R0:W-:Y:S01]  /*44b0*/  @P4 STG.E desc[UR36][R66.64+0x4], R27 ;  /* 0x0000041b42004986 */ /* 0x0001e2000c101924 */
[----:B------:R-:W-:-:S13]  /*44c0*/  ISETP.GT.AND P4, PT, R3, 0x80, P6 ;  /* 0x000000800300780c */ /* 0x000fda0003784270 */
[----:B0-----:R-:W-:Y:S05]  /*44d0*/  @!P4 BRA `(.L_x_97) ;  /* 0x000000000004c947 */ /* 0x001fea0003800000 */
[----:B------:R0:W5:Y:S02]  /*44e0*/  LDG.E.LTC128B R101, desc[UR36][R60.64+0x20] ;  /* 0x000020243c657981 */ /* 0x000164000c1e1920 */
.L_x_97:
[----:B------:R-:W-:Y:S05]  /*44f0*/  BSYNC B1 ;  /* 0x0000000000017941 */ /* 0x000fea0003800000 */
.L_x_96:
[----:B-----5:R-:W-:Y:S01]  /*4500*/  LOP3.LUT R4, R101, 0xffffe000, RZ, 0xc0, !PT ;  /* 0xffffe00065047812 */ /* 0x020fe200078ec0ff */
[----:B------:R-:W-:Y:S01]  /*4510*/  BSSY B1, `(.L_x_98) ;  /* 0x000000b000017945 */ /* 0x000fe20003800000 */
[----:B------:R-:W-:-:S03]  /*4520*/  ISETP.NE.AND P6, PT, R114, RZ, PT ;  /* 0x000000ff7200720c */ /* 0x000fc60003fc5270 */
[----:B--2---:R-:W-:Y:S01]  /*4530*/  FMUL R5, R4, R89 ;  /* 0x0000005904057220 */ /* 0x004fe20000400000 */
[----:B------:R-:W-:-:S03]  /*4540*/  @P4 IMAD.MOV.U32 R4, RZ, RZ, R14 ;  /* 0x000000ffff044224 */ /* 0x000fc600078e000e */
[----:B-1-34-:R-:W-:Y:S01]  /*4550*/  FFMA R7, R28, R88, R5 ;  /* 0x000000581c077223 */ /* 0x01afe20000000005 */
[----:B------:R-:W-:-:S04]  /*4560*/  @P4 IMAD.MOV.U32 R5, RZ, RZ, R15 ;  /* 0x000000ffff054224 */ /* 0x000fc800078e000f */
[----:B------:R-:W-:-:S05]  /*4570*/  F2FP.TF32.F32.PACK_B R7, R7 ;  /* 0x00000007ff07723e */ /* 0x000fca00024050ff */
[----:B------:R1:W-:Y:S01]  /*4580*/  @P4 STG.E desc[UR36][R4.64+0x20], R7 ;  /* 0x0000200704004986 */ /* 0x0003e2000c101924 */
[----:B------:R-:W-:-:S13]  /*4590*/  ISETP.GT.AND P4, PT, R3, 0x80, P6 ;  /* 0x000000800300780c */ /* 0x000fda0003784270 */
[----:B-1----:R-:W-:Y:S05]  /*45a0*/  @!P4 BRA `(.L_x_99) ;  /* 0x000000000004c947 */ /* 0x002fea0003800000 */
[----:B------:R1:W5:Y:S02]  /*45b0*/  LDG.E.LTC128B R101, desc[UR36][R60.64+0x24] ;  /* 0x000024243c657981 */ /* 0x000364000c1e1920 */
.L_x_99:
[----:B------:R-:W-:Y:S05]  /*45c0*/  BSYNC B1 ;  /* 0x0000000000017941 */ /* 0x000fea0003800000 */
.L_x_98:
[----:B-----5:R-:W-:Y:S01]  /*45d0*/  LOP3.LUT R4, R101, 0xffffe000, RZ, 0xc0, !PT ;  /* 0xffffe00065047812 */ /* 0x020fe200078ec0ff */
[----:B------:R-:W-:Y:S01]  /*45e0*/  @P4 IMAD.MOV.U32 R5, RZ, RZ, R15 ;  /* 0x000000ffff054224 */ /* 0x000fe200078e000f */
[----:B------:R-:W-:Y:S03]  /*45f0*/  BSSY B1, `(.L_x_100) ;  /* 0x000000a000017945 */ /* 0x000fe60003800000 */
[----:B------:R-:W-:-:S04]  /*4600*/  FMUL R4, R4, R89 ;  /* 0x0000005904047220 */ /* 0x000fc80000400000 */
[----:B------:R-:W-:Y:S01]  /*4610*/  FFMA R29, R29, R88, R4 ;  /* 0x000000581d1d7223 */ /* 0x000fe20000000004 */
[----:B------:R-:W-:-:S04]  /*4620*/  @P4 IMAD.MOV.U32 R4, RZ, RZ, R14 ;  /* 0x000000ffff044224 */ /* 0x000fc800078e000e */
[----:B------:R-:W-:-:S05]  /*4630*/  F2FP.TF32.F32.PACK_B R29, R29 ;  /* 0x0000001dff1d723e */ /* 0x000fca00024050ff */
[----:B------:R2:W-:Y:S01]  /*4640*/  @P4 STG.E desc[UR36][R4.64+0x24], R29 ;  /* 0x0000241d04004986 */ /* 0x0005e2000c101924 */
[----:B------:R-:W-:-:S04]  /*4650*/  ISETP.NE.AND P4, PT, R118, RZ, PT ;  /* 0x000000ff7600720c */ /* 0x000fc80003f85270 */
[----:B------:R-:W-:-:S13]  /*4660*/  ISETP.GT.AND P4, PT, R3, 0x88, P4 ;  /* 0x000000880300780c */ /* 0x000fda0002784270 */
[----:B--2---:R-:W-:Y:S05]  /*4670*/  @!P4 BRA `(.L_x_101) ;  /* 0x000000000004c947 */ /* 0x004fea0003800000 */
[----:B------:R2:W5:Y:S02]  /*4680*/  LDG.E.LTC128B R101, desc[UR36][R12.64+0x20] ;  /* 0x000020240c657981 */ /* 0x000564000c1e1920 */
.L_x_101:
[----:B------:R-:W-:Y:S05]  /*4690*/  BSYNC B1 ;  /* 0x0000000000017941 */ /* 0x000fea0003800000 */
.L_x_100:
[----:B-----5:R-:W-:Y:S01]  /*46a0*/  LOP3.LUT R4, R101, 0xffffe000, RZ, 0xc0, !PT ;  /* 0xffffe00065047812 */ /* 0x020fe200078ec0ff */
[----:B------:R-:W-:Y:S04]  /*46b0*/  BSSY B1, `(.L_x_102) ;  /* 0x0000008000017945 */ /* 0x000fe80003800000 */
[----:B------:R-:W-:-:S04]  /*46c0*/  FMUL R5, R4, R89 ;  /* 0x0000005904057220 */ /* 0x000fc80000400000 */
[----:B------:R-:W-:-:S05]  /*46d0*/  FFMA R5, R30, R88, R5 ;  /* 0x000000581e057223 */ /* 0x000fca0000000005 */
[----:B------:R-:W-:-:S05]  /*46e0*/  F2FP.TF32.F32.PACK_B R5, R5 ;  /* 0x00000005ff05723e */ /* 0x000fca00024050ff */
[----:B------:R3:W-:Y:S01]  /*46f0*/  @P4 STG.E desc[UR36][R8.64+0x20], R5 ;  /* 0x0000200508004986 */ /* 0x0007e2000c101924 */
[----:B------:R-:W-:-:S13]  /*4700*/  ISETP.GT.AND P4, PT, R3, 0x88, P6 ;  /* 0x000000880300780c */ /* 0x000fda0003784270 */
[----:B---3--:R-:W-:Y:S05]  /*4710*/  @!P4 BRA `(.L_x_103) ;  /* 0x000000000004c947 */ /* 0x008fea0003800000 */
[----:B------:R3:W5:Y:S02]  /*4720*/  LDG.E.LTC128B R101, desc[UR36][R12.64+0x24] ;  /* 0x000024240c657981 */ /* 0x000764000c1e1920 */
.L_x_103:
[----:B------:R-:W-:Y:S05]  /*4730*/  BSYNC B1 ;  /* 0x0000000000017941 */ /* 0x000fea0003800000 */
.L_x_102:
[----:B-----5:R-:W-:Y:S01]  /*4740*/  LOP3.LUT R4, R101, 0xffffe000, RZ, 0xc0, !PT ;  /* 0xffffe00065047812 */ /* 0x020fe200078ec0ff */
[----:B------:R-:W-:Y:S01]  /*4750*/  @P4 IMAD.MOV.U32 R5, RZ, RZ, R9 ;  /* 0x000000ffff054224 */ /* 0x000fe200078e0009 */
[----:B------:R-:W-:Y:S01]  /*4760*/  ISETP.NE.AND P6, PT, R115, RZ, PT ;  /* 0x000000ff7300720c */ /* 0x000fe20003fc5270 */
[----:B------:R-:W-:Y:S02]  /*4770*/  BSSY B1, `(.L_x_104) ;  /* 0x0000009000017945 */ /* 0x000fe40003800000 */
[----:B------:R-:W-:-:S04]  /*4780*/  FMUL R4, R4, R89 ;  /* 0x0000005904047220 */ /* 0x000fc80000400000 */
[----:B------:R-:W-:Y:S01]  /*4790*/  FFMA R31, R31, R88, R4 ;  /* 0x000000581f1f7223 */ /* 0x000fe20000000004 */
[----:B------:R-:W-:-:S04]  /*47a0*/  @P4 IMAD.MOV.U32 R4, RZ, RZ, R8 ;  /* 0x000000ffff044224 */ /* 0x000fc800078e0008 */
[----:B------:R-:W-:-:S05]  /*47b0*/  F2FP.TF32.F32.PACK_B R31, R31 ;  /* 0x0000001fff1f723e */ /* 0x000fca00024050ff */
[----:B------:R4:W-:Y:S01]  /*47c0*/  @P4 STG.E desc[UR36][R4.64+0x24], R31 ;  /* 0x0000241f04004986 */ /* 0x0009e2000c101924 */
[----:B------:R-:W-:-:S13]  /*47d0*/  ISETP.GT.AND P4, PT, R3, 0x80, P6 ;  /* 0x000000800300780c */ /* 0x000fda0003784270 */
[----:B----4-:R-:W-:Y:S05]  /*47e0*/  @!P4 BRA `(.L_x_105) ;  /* 0x000000000004c947 */ /* 0x010fea0003800000 */
[----:B------:R4:W5:Y:S02]  /*47f0*/  LDG.E.LTC128B R101, desc[UR36][R60.64+0x40] ;  /* 0x000040243c657981 */ /* 0x000964000c1e1920 */
.L_x_105:
[----:B------:R-:W-:Y:S05]  /*4800*/  BSYNC B1 ;  /* 0x0000000000017941 */ /* 0x000fea0003800000 */
.L_x_104:
[----:B-----5:R-:W-:Y:S01]  /*4810*/  LOP3.LUT R4, R101, 0xffffe000, RZ, 0xc0, !PT ;  /* 0xffffe00065047812 */ /* 0x020fe200078ec0ff */
[----:B------:R-:W-:Y:S01]  /*4820*/  BSSY B1, `(.L_x_106) ;  /* 0x000000b000017945 */ /* 0x000fe20003800000 */
[----:B------:R-:W-:-:S03]  /*4830*/  ISETP.NE.AND P6, PT, R102, RZ, PT ;  /* 0x000000ff6600720c */ /* 0x000fc60003fc5270 */
[----:B------:R-:W-:Y:S01]  /*4840*/  FMUL R5, R4, R89 ;  /* 0x0000005904057220 */ /* 0x000fe20000400000 */
[----:B------:R-:W-:-:S03]  /*4850*/  @P4 IMAD.MOV.U32 R4, RZ, RZ, R14 ;  /* 0x000000ffff044224 */ /* 0x000fc600078e000e */
[----:B------:R-:W-:Y:S01]  /*4860*/  FFMA R7, R32, R88, R5 ;  /* 0x0000005820077223 */ /* 0x000fe20000000005 */
[----:B------:R-:W-:-:S04]  /*4870*/  @P4 IMAD.MOV.U32 R5, RZ, RZ, R15 ;  /* 0x000000ffff054224 */ /* 0x000fc800078e000f */
[----:B------:R-:W-:-:S05]  /*4880*/  F2FP.TF32.F32.PACK_B R7, R7 ;  /* 0x00000007ff07723e */ /* 0x000fca00024050ff */
[----:B------:R0:W-:Y:S01]  /*4890*/  @P4 STG.E desc[UR36][R4.64+0x40], R7 ;  /* 0x0000400704004986 */ /* 0x0001e2000c101924 */
[----:B------:R-:W-:-:S13]  /*48a0*/  ISETP.GT.AND P4, PT, R3, 0x80, P6 ;  /* 0x000000800300780c */ /* 0x000fda0003784270 */
[----:B0-----:R-:W-:Y:S05]  /*48b0*/  @!P4 BRA `(.L_x_107) ;  /* 0x000000000004c947 */ /* 0x001fea0003800000 */
[----:B------:R0:W5:Y:S02]  /*48c0*/  LDG.E.LTC128B R101, desc[UR36][R60.64+0x44] ;  /* 0x000044243c657981 */ /* 0x000164000c1e1920 */
.L_x_107:
[----:B------:R-:W-:Y:S05]  /*48d0*/  BSYNC B1 ;  /* 0x0000000000017941 */ /* 0x000fea0003800000 */
.L_x_106:
        /* <DEDUP_REMOVED lines=10> */
[----:B0-----:R-:W-:Y:S05]  /*4980*/  @!P4 BRA `(.L_x_109) ;  /* 0x000000000004c947 */ /* 0x001fea0003800000 */
[----:B------:R0:W5:Y:S02]  /*4990*/  LDG.E.LTC128B R101, desc[UR36][R12.64+0x40] ;  /* 0x000040240c657981 */ /* 0x000164000c1e1920 */
.L_x_109:
[----:B------:R-:W-:Y:S05]  /*49a0*/  BSYNC B1 ;  /* 0x0000000000017941 */ /* 0x000fea0003800000 */
.L_x_108:
[----:B-----5:R-:W-:Y:S01]  /*49b0*/  LOP3.LUT R4, R101, 0xffffe000, RZ, 0xc0, !PT ;  /* 0xffffe00065047812 */ /* 0x020fe200078ec0ff */
[----:B------:R-:W-:Y:S04]  /*49c0*/  BSSY B1, `(.L_x_110) ;  /* 0x000000a000017945 */ /* 0x000fe80003800000 */
        /* <DEDUP_REMOVED lines=9> */
.L_x_111:
[----:B------:R-:W-:Y:S05]  /*4a60*/  BSYNC B1 ;  /* 0x0000000000017941 */ /* 0x000fea0003800000 */
.L_x_110:
        /* <DEDUP_REMOVED lines=10> */
[----:B0-----:R-:W-:Y:S05]  /*4b10*/  @!P4 BRA `(.L_x_113) ;  /* 0x000000000004c947 */ /* 0x001fea0003800000 */
[----:B------:R0:W5:Y:S02]  /*4b20*/  LDG.E.LTC128B R101, desc[UR36][R60.64+0x60] ;  /* 0x000060243c657981 */ /* 0x000164000c1e1920 */
.L_x_113:
[----:B------:R-:W-:Y:S05]  /*4b30*/  BSYNC B1 ;  /* 0x0000000000017941 */ /* 0x000fea0003800000 */
.L_x_112:
        /* <DEDUP_REMOVED lines=12> */
.L_x_115:
[----:B------:R-:W-:Y:S05]  /*4c00*/  BSYNC B1 ;  /* 0x0000000000017941 */ /* 0x000fea0003800000 */
.L_x_114:
        /* <DEDUP_REMOVED lines=12> */
.L_x_117:
[----:B------:R-:W-:Y:S05]  /*4cd0*/  BSYNC B1 ;  /* 0x0000000000017941 */ /* 0x000fea0003800000 */
.L_x_116:
        /* <DEDUP_REMOVED lines=11> */
.L_x_119:
[----:B------:R-:W-:Y:S05]  /*4d90*/  BSYNC B1 ;  /* 0x0000000000017941 */ /* 0x000fea0003800000 */
.L_x_118:
        /* <DEDUP_REMOVED lines=12> */
.L_x_121:
[----:B------:R-:W-:Y:S05]  /*4e60*/  BSYNC B1 ;  /* 0x0000000000017941 */ /* 0x000fea0003800000 */
.L_x_120:
        /* <DEDUP_REMOVED lines=12> */
.L_x_123:
[----:B------:R-:W-:Y:S05]  /*4f30*/  BSYNC B1 ;  /* 0x0000000000017941 */ /* 0x000fea0003800000 */
.L_x_122:
        /* <DEDUP_REMOVED lines=12> */
.L_x_125:
[----:B------:R-:W-:Y:S05]  /*5000*/  BSYNC B1 ;  /* 0x0000000000017941 */ /* 0x000fea0003800000 */
.L_x_124:
        /* <DEDUP_REMOVED lines=11> */
.L_x_127:
[----:B------:R-:W-:Y:S05]  /*50c0*/  BSYNC B1 ;  /* 0x0000000000017941 */ /* 0x000fea0003800000 */
.L_x_126:
        /* <DEDUP_REMOVED lines=12> */
.L_x_129:
[----:B------:R-:W-:Y:S05]  /*5190*/  BSYNC B1 ;  /* 0x0000000000017941 */ /* 0x000fea0003800000 */
.L_x_128:
        /* <DEDUP_REMOVED lines=11> */
.L_x_131:
[----:B------:R-:W-:Y:S05]  /*5250*/  BSYNC B1 ;  /* 0x0000000000017941 */ /* 0x000fea0003800000 */
.L_x_130:
        /* <DEDUP_REMOVED lines=11> */
.L_x_133:
[----:B------:R-:W-:Y:S05]  /*5310*/  BSYNC B1 ;  /* 0x0000000000017941 */ /* 0x000fea0003800000 */
.L_x_132:
[----:B-----5:R-:W-:Y:S01]  /*5320*/  LOP3.LUT R4, R101, 0xffffe000, RZ, 0xc0, !PT ;  /* 0xffffe00065047812 */ /* 0x020fe200078ec0ff */
[----:B------:R-:W-:Y:S01]  /*5330*/  BSSY B1, `(.L_x_134) ;  /* 0x000000a000017945 */ /* 0x000fe20003800000 */
[----:B------:R-:W-:-:S03]  /*5340*/  ISETP.GT.AND P5, PT, R3, 0x88, P5 ;  /* 0x000000880300780c */ /* 0x000fc60002fa4270 */
[----:B------:R-:W-:Y:S01]  /*5350*/  FMUL R5, R4, R89 ;  /* 0x0000005904057220 */ /* 0x000fe20000400000 */
[----:B------:R-:W-:-:S03]  /*5360*/  @P4 IMAD.MOV.U32 R4, RZ, RZ, R8 ;  /* 0x000000ffff044224 */ /* 0x000fc600078e0008 */
[----:B------:R-:W-:Y:S01]  /*5370*/  FFMA R7, R46, R88, R5 ;  /* 0x000000582e077223 */ /* 0x000fe20000000005 */
[----:B------:R-:W-:-:S04]  /*5380*/  @P4 IMAD.MOV.U32 R5, RZ, RZ, R9 ;  /* 0x000000ffff054224 */ /* 0x000fc800078e0009 */
[----:B------:R-:W-:-:S05]  /*5390*/  F2FP.TF32.F32.PACK_B R7, R7 ;  /* 0x00000007ff07723e */ /* 0x000fca00024050ff */
[----:B------:R0:W-:Y:S01]  /*53a0*/  @P4 STG.E desc[UR36][R4.64+0xa0], R7 ;  /* 0x0000a00704004986 */ /* 0x0001e2000c101924 */
[----:B------:R-:W-:Y:S05]  /*53b0*/  @!P5 BRA `(.L_x_135) ;  /* 0x000000000004d947 */ /* 0x000fea0003800000 */
[----:B------:R0:W5:Y:S02]  /*53c0*/  LDG.E.LTC128B R101, desc[UR36][R12.64+0xa4] ;  /* 0x0000a4240c657981 */ /* 0x000164000c1e1920 */
.L_x_135:
[----:B------:R-:W-:Y:S05]  /*53d0*/  BSYNC B1 ;  /* 0x0000000000017941 */ /* 0x000fea0003800000 */
.L_x_134:
[----:B0----5:R-:W-:Y:S01]  /*53e0*/  LOP3.LUT R4, R101, 0xffffe000, RZ, 0xc0, !PT ;  /* 0xffffe00065047812 */ /* 0x021fe200078ec0ff */
        /* <DEDUP_REMOVED lines=10> */
.L_x_137:
[----:B------:R-:W-:Y:S05]  /*5490*/  BSYNC B1 ;  /* 0x0000000000017941 */ /* 0x000fea0003800000 */
.L_x_136:
[----:B0----5:R-:W-:Y:S01]  /*54a0*/  LOP3.LUT R4, R101, 0xffffe000, RZ, 0xc0, !PT ;  /* 0xffffe00065047812 */ /* 0x021fe200078ec0ff */
        /* <DEDUP_REMOVED lines=10> */
.L_x_139:
[----:B------:R-:W-:Y:S05]  /*5550*/  BSYNC B1 ;  /* 0x0000000000017941 */ /* 0x000fea0003800000 */
.L_x_138:
        /* <DEDUP_REMOVED lines=11> */
.L_x_141:
[----:B------:R-:W-:Y:S05]  /*5610*/  BSYNC B1 ;  /* 0x0000000000017941 */ /* 0x000fea0003800000 */
.L_x_140:
        /* <DEDUP_REMOVED lines=11> */
.L_x_143:
[----:B------:R-:W-:Y:S05]  /*56d0*/  BSYNC B1 ;  /* 0x0000000000017941 */ /* 0x000fea0003800000 */
.L_x_142:
        /* <DEDUP_REMOVED lines=11> */
.L_x_145:
[----:B------:R-:W-:Y:S05]  /*5790*/  BSYNC B1 ;  /* 0x0000000000017941 */ /* 0x000fea0003800000 */
.L_x_144:
        /* <DEDUP_REMOVED lines=11> */
.L_x_147:
[----:B------:R-:W-:Y:S05]  /*5850*/  BSYNC B1 ;  /* 0x0000000000017941 */ /* 0x000fea0003800000 */
.L_x_146:
[----:B0----5:R-:W-:Y:S01]  /*5860*/  LOP3.LUT R4, R101, 0xffffe000, RZ, 0xc0, !PT ;  /* 0xffffe00065047812 */ /* 0x021fe200078ec0ff */
        /* <DEDUP_REMOVED lines=8> */
.L_x_149:
[----:B------:R-:W-:Y:S05]  /*58f0*/  BSYNC B1 ;  /* 0x0000000000017941 */ /* 0x000fea0003800000 */
.L_x_148:
        /* <DEDUP_REMOVED lines=11> */
.L_x_151:
[----:B------:R-:W-:Y:S05]  /*59b0*/  BSYNC B1 ;  /* 0x0000000000017941 */ /* 0x000fea0003800000 */
.L_x_150:
[----:B------:R-:W-:Y:S05]  /*59c0*/  @!P0 BRA `(.L_x_152) ;  /* 0x00000014008c8947 */ /* 0x000fea0003800000 */
[----:B0----5:R-:W-:-:S05]  /*59d0*/  LOP3.LUT R4, R101, 0xffffe000, RZ, 0xc0, !PT ;  /* 0xffffe00065047812 */ /* 0x021fca00078ec0ff */
[----:B------:R-:W-:-:S04]  /*59e0*/  FMUL R4, R4, R89 ;  /* 0x0000005904047220 */ /* 0x000fc80000400000 */
[----:B------:R-:W-:-:S05]  /*59f0*/  FFMA R55, R55, R88, R4 ;  /* 0x0000005837377223 */ /* 0x000fca0000000004 */
[----:B------:R-:W-:-:S05]  /*5a00*/  F2FP.TF32.F32.PACK_B R55, R55 ;  /* 0x00000037ff37723e */ /* 0x000fca00024050ff */
[----:B------:R0:W-:Y:S01]  /*5a10*/  STG.E desc[UR36][R8.64+0xe4], R55 ;  /* 0x0000e43708007986 */ /* 0x0001e2000c101924 */
[----:B------:R-:W-:Y:S05]  /*5a20*/  BRA `(.L_x_152) ;  /* 0x0000001400747947 */ /* 0x000fea0003800000 */
.L_x_29:
[----:B------:R-:W-:Y:S01]  /*5a30*/  ULDC.64 UR4, c[0x0][0x5c0] ;  /* 0x0001700000047ab9 */ /* 0x000fe20000000a00 */
[-C--:B------:R-:W-:Y:S01]  /*5a40*/  FMUL R5, R56, R88.reuse ;  /* 0x0000005838057220 */ /* 0x080fe20000400000 */
[----:B------:R-:W-:Y:S01]  /*5a50*/  ISETP.GT.AND P4, PT, R4, 0x1, PT ;  /* 0x000000010400780c */ /* 0x000fe20003f84270 */
[-C--:B------:R-:W-:Y:S01]  /*5a60*/  FMUL R57, R57, R88.reuse ;  /* 0x0000005839397220 */ /* 0x080fe20000400000 */
[----:B------:R-:W-:Y:S01]  /*5a70*/  LEA R8, P2, R112, UR4, 0x2 ;  /* 0x0000000470087c11 */ /* 0x000fe2000f8410ff */
[----:B------:R-:W-:Y:S01]  /*5a80*/  IMAD.SHL.U32 R15, R90, 0x4, RZ ;  /* 0x000000045a0f7824 */ /* 0x000fe200078e00ff */
[----:B------:R-:W-:Y:S01]  /*5a90*/  ISETP.GT.AND P1, PT, R3, RZ, P4 ;  /* 0x000000ff0300720c */ /* 0x000fe20002724270 */
[----:B------:R-:W-:Y:S01]  /*5aa0*/  IMAD.SHL.U32 R101, R91, 0x4, RZ ;  /* 0x000000045b657824 */ /* 0x000fe200078e00ff */
[----:B------:R-:W-:Y:S01]  /*5ab0*/  LEA.HI.X R9, R112, UR5, R115, 0x2, P2 ;  /* 0x0000000570097c11 */ /* 0x000fe200090f1473 */
[-C--:B------:R-:W-:Y:S01]  /*5ac0*/  FMUL R59, R59, R88.reuse ;  /* 0x000000583b3b7220 */ /* 0x080fe20000400000 */
[----:B------:R-:W-:Y:S01]  /*5ad0*/  F2FP.TF32.F32.PACK_B R5, R5 ;  /* 0x00000005ff05723e */ /* 0x000fe200024050ff */
[-C--:B------:R-:W-:Y:S01]  /*5ae0*/  FMUL R13, R58, R88.reuse ;  /* 0x000000583a0d7220 */ /* 0x080fe20000400000 */
[----:B------:R-:W-:Y:S01]  /*5af0*/  F2FP.TF32.F32.PACK_B R57, R57 ;  /* 0x00000039ff39723e */ /* 0x000fe200024050ff */
[-C--:B------:R-:W-:Y:S01]  /*5b00*/  FMUL R61, R61, R88.reuse ;  /* 0x000000583d3d7220 */ /* 0x080fe20000400000 */
[----:B------:R-:W-:Y:S01]  /*5b10*/  SHF.L.U64.HI R7, R90, 0x2, R93 ;  /* 0x000000025a077819 */ /* 0x000fe2000001025d */
[----:B------:R0:W-:Y:S01]  /*5b20*/  @P0 STG.E desc[UR36][R8.64], R5 ;  /* 0x0000000508000986 */ /* 0x0001e2000c101924 */
[----:B------:R-:W-:Y:S01]  /*5b30*/  ISETP.GT.AND P0, PT, R3, 0x8, P4 ;  /* 0x000000080300780c */ /* 0x000fe20002704270 */
[----:B------:R-:W-:Y:S01]  /*5b40*/  FMUL R63, R63, R88 ;  /* 0x000000583f3f7220 */ /* 0x000fe20000400000 */
[----:B------:R-:W-:Y:S01]  /*5b50*/  IADD3 R10, P2, R15, R8, RZ ;  /* 0x000000080f0a7210 */ /* 0x000fe20007f5e0ff */
[----:B------:R-:W-:Y:S01]  /*5b60*/  @P1 STG.E desc[UR36][R8.64+0x4], R57 ;  /* 0x0000043908001986 */ /* 0x000fe2000c101924 */
[----:B------:R-:W-:Y:S01]  /*5b70*/  SHF.L.U64.HI R19, R91, 0x2, R92 ;  /* 0x000000025b137819 */ /* 0x000fe2000001025c */
[----:B------:R-:W-:Y:S01]  /*5b80*/  FMUL R65, R65, R88 ;  /* 0x0000005841417220 */ /* 0x000fe20000400000 */
[----:B------:R-:W-:Y:S01]  /*5b90*/  F2FP.TF32.F32.PACK_B R59, R59 ;  /* 0x0000003bff3b723e */ /* 0x000fe200024050ff */
[----:B------:R-:W-:Y:S01]  /*5ba0*/  IMAD.X R11, R7, 0x1, R9, P2 ;  /* 0x00000001070b7824 */ /* 0x000fe200010e0609 */
[----:B------:R-:W-:Y:S01]  /*5bb0*/  IADD3 R6, P1, P2, R101, R8, R15 ;  /* 0x0000000865067210 */ /* 0x000fe20007a3e00f */
[-C--:B------:R-:W-:Y:S01]  /*5bc0*/  FMUL R67, R67, R88.reuse ;  /* 0x0000005843437220 */ /* 0x080fe20000400000 */
[----:B------:R-:W-:Y:S01]  /*5bd0*/  ISETP.GT.AND P5, PT, R4, 0x8, PT ;  /* 0x000000080400780c */ /* 0x000fe20003fa4270 */
[-C--:B0-----:R-:W-:Y:S01]  /*5be0*/  FMUL R5, R60, R88.reuse ;  /* 0x000000583c057220 */ /* 0x081fe20000400000 */
[C---:B------:R-:W-:Y:S01]  /*5bf0*/  ISETP.GT.AND P4, PT, R4.reuse, 0x9, PT ;  /* 0x000000090400780c */ /* 0x040fe20003f84270 */
[----:B------:R-:W-:Y:S01]  /*5c00*/  @P0 STG.E desc[UR36][R10.64+0x4], R59 ;  /* 0x0000043b0a000986 */ /* 0x000fe2000c101924 */
[----:B------:R-:W-:Y:S01]  /*5c10*/  ISETP.GT.AND P3, PT, R3, 0x8, P6 ;  /* 0x000000080300780c */ /* 0x000fe20003764270 */
[-C--:B------:R-:W-:Y:S01]  /*5c20*/  FMUL R69, R69, R88.reuse ;  /* 0x0000005845457220 */ /* 0x080fe20000400000 */
[----:B------:R-:W-:Y:S01]  /*5c30*/  IADD3.X R7, R19, R9, R7, P1, P2 ;  /* 0x0000000913077210 */ /* 0x000fe20000fe4407 */
[-C--:B------:R-:W-:Y:S01]  /*5c40*/  FMUL R71, R71, R88.reuse ;  /* 0x0000005847477220 */ /* 0x080fe20000400000 */
[----:B------:R-:W-:Y:S01]  /*5c50*/  ISETP.GT.AND P1, PT, R3, RZ, P5 ;  /* 0x000000ff0300720c */ /* 0x000fe20002f24270 */
[-C--:B------:R-:W-:Y:S01]  /*5c60*/  FMUL R73, R73, R88.reuse ;  /* 0x0000005849497220 */ /* 0x080fe20000400000 */
[----:B------:R-:W-:Y:S01]  /*5c70*/  ISETP.GT.AND P0, PT, R3, RZ, P4 ;  /* 0x000000ff0300720c */ /* 0x000fe20002704270 */
[-C--:B------:R-:W-:Y:S01]  /*5c80*/  FMUL R75, R75, R88.reuse ;  /* 0x000000584b4b7220 */ /* 0x080fe20000400000 */
[----:B------:R-:W-:Y:S01]  /*5c90*/  F2FP.TF32.F32.PACK_B R13, R13 ;  /* 0x0000000dff0d723e */ /* 0x000fe200024050ff */
[-C--:B------:R-:W-:Y:S01]  /*5ca0*/  FMUL R77, R77, R88.reuse ;  /* 0x000000584d4d7220 */ /* 0x080fe20000400000 */
[----:B------:R-:W-:Y:S01]  /*5cb0*/  F2FP.TF32.F32.PACK_B R5, R5 ;  /* 0x00000005ff05723e */ /* 0x000fe200024050ff */
[-C--:B------:R-:W-:Y:S01]  /*5cc0*/  FMUL R79, R79, R88.reuse ;  /* 0x000000584f4f7220 */ /* 0x080fe20000400000 */
[----:B------:R-:W-:Y:S01]  /*5cd0*/  F2FP.TF32.F32.PACK_B R61, R61 ;  /* 0x0000003dff3d723e */ /* 0x000fe200024050ff */
[----:B------:R0:W-:Y:S01]  /*5ce0*/  @P3 STG.E desc[UR36][R10.64], R13 ;  /* 0x0000000d0a003986 */ /* 0x0001e2000c101924 */
[----:B------:R-:W-:Y:S01]  /*5cf0*/  F2FP.TF32.F32.PACK_B R63, R63 ;  /* 0x0000003fff3f723e */ /* 0x000fe200024050ff */
[-C--:B------:R-:W-:Y:S01]  /*5d00*/  FMUL R81, R81, R88.reuse ;  /* 0x0000005851517220 */ /* 0x080fe20000400000 */
[C---:B------:R-:W-:Y:S01]  /*5d10*/  ISETP.GT.AND P3, PT, R4.reuse, 0x10, PT ;  /* 0x000000100400780c */ /* 0x040fe20003f64270 */
[----:B------:R1:W-:Y:S01]  /*5d20*/  @P1 STG.E desc[UR36][R8.64+0x20], R5 ;  /* 0x0000200508001986 */ /* 0x0003e2000c101924 */
[----:B------:R-:W-:Y:S01]  /*5d30*/  ISETP.GT.AND P1, PT, R3, 0x8, P5 ;  /* 0x000000080300780c */ /* 0x000fe20002f24270 */
[-C--:B------:R-:W-:Y:S01]  /*5d40*/  FMUL R83, R83, R88.reuse ;  /* 0x0000005853537220 */ /* 0x080fe20000400000 */
[----:B------:R-:W-:Y:S01]  /*5d50*/  ISETP.GT.AND P2, PT, R4, 0x11, PT ;  /* 0x000000110400780c */ /* 0x000fe20003f44270 */
[----:B------:R-:W-:Y:S01]  /*5d60*/  @P0 STG.E desc[UR36][R8.64+0x24], R61 ;  /* 0x0000243d08000986 */ /* 0x000fe2000c101924 */
[----:B------:R-:W-:Y:S01]  /*5d70*/  ISETP.GT.AND P0, PT, R3, 0x8, P4 ;  /* 0x000000080300780c */ /* 0x000fe20002704270 */
[-C--:B------:R-:W-:Y:S01]  /*5d80*/  FMUL R85, R85, R88.reuse ;  /* 0x0000005855557220 */ /* 0x080fe20000400000 */
[----:B------:R-:W-:Y:S01]  /*5d90*/  F2FP.TF32.F32.PACK_B R65, R65 ;  /* 0x00000041ff41723e */ /* 0x000fe200024050ff */
[-C--:B0-----:R-:W-:Y:S01]  /*5da0*/  FMUL R13, R62, R88.reuse ;  /* 0x000000583e0d7220 */ /* 0x081fe20000400000 */
[----:B------:R-:W-:Y:S01]  /*5db0*/  F2FP.TF32.F32.PACK_B R67, R67 ;  /* 0x00000043ff43723e */ /* 0x000fe200024050ff */
[-C--:B------:R-:W-:Y:S01]  /*5dc0*/  FMUL R87, R87, R88.reuse ;  /* 0x0000005857577220 */ /* 0x080fe20000400000 */
[----:B------:R-:W-:Y:S01]  /*5dd0*/  F2FP.TF32.F32.PACK_B R69, R69 ;  /* 0x00000045ff45723e */ /* 0x000fe200024050ff */
[-C--:B-1----:R-:W-:Y:S01]  /*5de0*/  FMUL R5, R64, R88.reuse ;  /* 0x0000005840057220 */ /* 0x082fe20000400000 */
[----:B------:R-:W-:Y:S01]  /*5df0*/  F2FP.TF32.F32.PACK_B R13, R13 ;  /* 0x0000000dff0d723e */ /* 0x000fe200024050ff */
[-C--:B------:R-:W-:Y:S01]  /*5e00*/  FMUL R25, R25, R88.reuse ;  /* 0x0000005819197220 */ /* 0x080fe20000400000 */
[----:B------:R-:W-:Y:S01]  /*5e10*/  F2FP.TF32.F32.PACK_B R71, R71 ;  /* 0x00000047ff47723e */ /* 0x000fe200024050ff */
[-C--:B------:R-:W-:Y:S01]  /*5e20*/  FMUL R27, R27, R88.reuse ;  /* 0x000000581b1b7220 */ /* 0x080fe20000400000 */
[----:B------:R-:W-:Y:S01]  /*5e30*/  F2FP.TF32.F32.PACK_B R5, R5 ;  /* 0x00000005ff05723e */ /* 0x000fe200024050ff */
[----:B------:R-:W-:Y:S01]  /*5e40*/  @P0 STG.E desc[UR36][R10.64+0x24], R63 ;  /* 0x0000243f0a000986 */ /* 0x000fe2000c101924 */
[----:B------:R-:W-:Y:S01]  /*5e50*/  ISETP.GT.AND P0, PT, R3, RZ, P3 ;  /* 0x000000ff0300720c */ /* 0x000fe20001f04270 */
[-C--:B------:R-:W-:Y:S01]  /*5e60*/  FMUL R29, R29, R88.reuse ;  /* 0x000000581d1d7220 */ /* 0x080fe20000400000 */
[----:B------:R-:W-:Y:S01]  /*5e70*/  F2FP.TF32.F32.PACK_B R73, R73 ;  /* 0x00000049ff49723e */ /* 0x000fe200024050ff */
[----:B------:R0:W-:Y:S01]  /*5e80*/  @P1 STG.E desc[UR36][R10.64+0x20], R13 ;  /* 0x0000200d0a001986 */ /* 0x0001e2000c101924 */
[C---:B------:R-:W-:Y:S01]  /*5e90*/  ISETP.GT.AND P1, PT, R4.reuse, 0x19, PT ;  /* 0x000000190400780c */ /* 0x040fe20003f24270 */
[-C--:B------:R-:W-:Y:S01]  /*5ea0*/  FMUL R31, R31, R88.reuse ;  /* 0x000000581f1f7220 */ /* 0x080fe20000400000 */
[----:B------:R-:W-:Y:S01]  /*5eb0*/  F2FP.TF32.F32.PACK_B R75, R75 ;  /* 0x0000004bff4b723e */ /* 0x000fe200024050ff */
[-C--:B------:R-:W-:Y:S01]  /*5ec0*/  FMUL R33, R33, R88.reuse ;  /* 0x0000005821217220 */ /* 0x080fe20000400000 */
[C---:B------:R-:W-:Y:S01]  /*5ed0*/  ISETP.GT.AND P5, PT, R4.reuse, 0x28, PT ;  /* 0x000000280400780c */ /* 0x040fe20003fa4270 */
[-C--:B------:R-:W-:Y:S01]  /*5ee0*/  FMUL R35, R35, R88.reuse ;  /* 0x0000005823237220 */ /* 0x080fe20000400000 */
[----:B------:R-:W-:Y:S01]  /*5ef0*/  ISETP.GT.AND P4, PT, R4, 0x29, PT ;  /* 0x000000290400780c */ /* 0x000fe20003f84270 */
[-C--:B------:R-:W-:Y:S01]  /*5f00*/  FMUL R37, R37, R88.reuse ;  /* 0x0000005825257220 */ /* 0x080fe20000400000 */
[----:B------:R-:W-:Y:S01]  /*5f10*/  F2FP.TF32.F32.PACK_B R77, R77 ;  /* 0x0000004dff4d723e */ /* 0x000fe200024050ff */
[----:B------:R1:W-:Y:S01]  /*5f20*/  @P0 STG.E desc[UR36][R8.64+0x40], R5 ;  /* 0x0000400508000986 */ /* 0x0003e2000c101924 */
[----:B------:R-:W-:Y:S01]  /*5f30*/  ISETP.GT.AND P0, PT, R3, RZ, P2 ;  /* 0x000000ff0300720c */ /* 0x000fe20001704270 */
[-C--:B0-----:R-:W-:Y:S01]  /*5f40*/  FMUL R13, R66, R88.reuse ;  /* 0x00000058420d7220 */ /* 0x081fe20000400000 */
[----:B------:R-:W-:Y:S01]  /*5f50*/  F2FP.TF32.F32.PACK_B R79, R79 ;  /* 0x0000004fff4f723e */ /* 0x000fe200024050ff */
[-C--:B------:R-:W-:Y:S01]  /*5f60*/  FMUL R39, R39, R88.reuse ;  /* 0x0000005827277220 */ /* 0x080fe20000400000 */
[----:B------:R-:W-:Y:S01]  /*5f70*/  F2FP.TF32.F32.PACK_B R81, R81 ;  /* 0x00000051ff51723e */ /* 0x000fe200024050ff */
[-C--:B------:R-:W-:Y:S01]  /*5f80*/  FMUL R41, R41, R88.reuse ;  /* 0x0000005829297220 */ /* 0x080fe20000400000 */
[----:B------:R-:W-:Y:S01]  /*5f90*/  F2FP.TF32.F32.PACK_B R13, R13 ;  /* 0x0000000dff0d723e */ /* 0x000fe200024050ff */
[-C--:B------:R-:W-:Y:S01]  /*5fa0*/  FMUL R43, R43, R88.reuse ;  /* 0x000000582b2b7220 */ /* 0x080fe20000400000 */
[----:B------:R-:W-:Y:S01]  /*5fb0*/  F2FP.TF32.F32.PACK_B R83, R83 ;  /* 0x00000053ff53723e */ /* 0x000fe200024050ff */
[-C--:B------:R-:W-:Y:S01]  /*5fc0*/  FMUL R45, R45, R88.reuse ;  /* 0x000000582d2d7220 */ /* 0x080fe20000400000 */
[----:B------:R-:W-:Y:S01]  /*5fd0*/  P2R R57, PR, RZ, 0x20 ;  /* 0x00000020ff397803 */ /* 0x000fe20000000000 */
[-C--:B-1----:R-:W-:Y:S01]  /*5fe0*/  FMUL R5, R68, R88.reuse ;  /* 0x0000005844057220 */ /* 0x082fe20000400000 */
[----:B------:R-:W-:Y:S01]  /*5ff0*/  P2R R56, PR, RZ, 0x10 ;  /* 0x00000010ff387803 */ /* 0x000fe20000000000 */
[----:B------:R-:W-:Y:S01]  /*6000*/  @P0 STG.E desc[UR36][R8.64+0x44], R65 ;  /* 0x0000444108000986 */ /* 0x000fe2000c101924 */
[----:B------:R-:W-:Y:S01]  /*6010*/  ISETP.GT.AND P0, PT, R3, 0x8, P3 ;  /* 0x000000080300780c */ /* 0x000fe20001f04270 */
[-C--:B------:R-:W-:Y:S01]  /*6020*/  FMUL R47, R47, R88.reuse ;  /* 0x000000582f2f7220 */ /* 0x080fe20000400000 */
[----:B------:R-:W-:Y:S01]  /*6030*/  F2FP.TF32.F32.PACK_B R5, R5 ;  /* 0x00000005ff05723e */ /* 0x000fe200024050ff */
[-C--:B------:R-:W-:Y:S01]  /*6040*/  FMUL R49, R49, R88.reuse ;  /* 0x0000005831317220 */ /* 0x080fe20000400000 */
[----:B------:R-:W-:Y:S01]  /*6050*/  ISETP.GT.AND P3, PT, R4, 0x30, PT ;  /* 0x000000300400780c */ /* 0x000fe20003f64270 */
[-C--:B------:R-:W-:Y:S01]  /*6060*/  FMUL R51, R51, R88.reuse ;  /* 0x0000005833337220 */ /* 0x080fe20000400000 */
[----:B------:R-:W-:Y:S01]  /*6070*/  F2FP.TF32.F32.PACK_B R85, R85 ;  /* 0x00000055ff55723e */ /* 0x000fe200024050ff */
[-C--:B------:R-:W-:Y:S01]  /*6080*/  FMUL R53, R53, R88.reuse ;  /* 0x0000005835357220 */ /* 0x080fe20000400000 */
[----:B------:R-:W-:Y:S01]  /*6090*/  F2FP.TF32.F32.PACK_B R87, R87 ;  /* 0x00000057ff57723e */ /* 0x000fe200024050ff */
[----:B------:R-:W-:Y:S01]  /*60a0*/  FMUL R55, R55, R88 ;  /* 0x0000005837377220 */ /* 0x000fe20000400000 */
[----:B------:R-:W-:-:S02]  /*60b0*/  F2FP.TF32.F32.PACK_B R25, R25 ;  /* 0x00000019ff19723e */ /* 0x000fc400024050ff */
[----:B------:R-:W-:Y:S01]  /*60c0*/  F2FP.TF32.F32.PACK_B R27, R27 ;  /* 0x0000001bff1b723e */ /* 0x000fe200024050ff */
[----:B------:R0:W-:Y:S01]  /*60d0*/  @P0 STG.E desc[UR36][R10.64+0x40], R13 ;  /* 0x0000400d0a000986 */ /* 0x0001e2000c101924 */
[----:B------:R-:W-:Y:S02]  /*60e0*/  ISETP.GT.AND P0, PT, R3, 0x8, P2 ;  /* 0x000000080300780c */ /* 0x000fe40001704270 */
[----:B------:R-:W-:Y:S02]  /*60f0*/  ISETP.GT.AND P2, PT, R4, 0x18, PT ;  /* 0x000000180400780c */ /* 0x000fe40003f44270 */
[----:B------:R-:W-:Y:S02]  /*6100*/  F2FP.TF32.F32.PACK_B R29, R29 ;  /* 0x0000001dff1d723e */ /* 0x000fe400024050ff */
[----:B------:R-:W-:Y:S02]  /*6110*/  F2FP.TF32.F32.PACK_B R31, R31 ;  /* 0x0000001fff1f723e */ /* 0x000fe400024050ff */
[----:B------:R-:W-:-:S02]  /*6120*/  F2FP.TF32.F32.PACK_B R33, R33 ;  /* 0x00000021ff21723e */ /* 0x000fc400024050ff */
[----:B------:R-:W-:Y:S01]  /*6130*/  F2FP.TF32.F32.PACK_B R35, R35 ;  /* 0x00000023ff23723e */ /* 0x000fe200024050ff */
[----:B0-----:R-:W-:Y:S01]  /*6140*/  FMUL R13, R70, R88 ;  /* 0x00000058460d7220 */ /* 0x001fe20000400000 */
[----:B------:R-:W-:Y:S01]  /*6150*/  F2FP.TF32.F32.PACK_B R37, R37 ;  /* 0x00000025ff25723e */ /* 0x000fe200024050ff */
[----:B------:R-:W-:Y:S01]  /*6160*/  @P0 STG.E desc[UR36][R10.64+0x44], R67 ;  /* 0x000044430a000986 */ /* 0x000fe2000c101924 */
[----:B------:R-:W-:Y:S02]  /*6170*/  ISETP.GT.AND P0, PT, R3, RZ, P2 ;  /* 0x000000ff0300720c */ /* 0x000fe40001704270 */
[----:B------:R-:W-:Y:S02]  /*6180*/  F2FP.TF32.F32.PACK_B R13, R13 ;  /* 0x0000000dff0d723e */ /* 0x000fe400024050ff */
[----:B------:R-:W-:Y:S02]  /*6190*/  F2FP.TF32.F32.PACK_B R39, R39 ;  /* 0x00000027ff27723e */ /* 0x000fe400024050ff */
[----:B------:R-:W-:-:S02]  /*61a0*/  F2FP.TF32.F32.PACK_B R41, R41 ;  /* 0x00000029ff29723e */ /* 0x000fc400024050ff */
[----:B------:R-:W-:Y:S02]  /*61b0*/  F2FP.TF32.F32.PACK_B R43, R43 ;  /* 0x0000002bff2b723e */ /* 0x000fe400024050ff */
[----:B------:R-:W-:Y:S02]  /*61c0*/  F2FP.TF32.F32.PACK_B R45, R45 ;  /* 0x0000002dff2d723e */ /* 0x000fe400024050ff */
[----:B------:R-:W-:Y:S01]  /*61d0*/  F2FP.TF32.F32.PACK_B R47, R47 ;  /* 0x0000002fff2f723e */ /* 0x000fe200024050ff */
[----:B------:R0:W-:Y:S01]  /*61e0*/  @P0 STG.E desc[UR36][R8.64+0x60], R5 ;  /* 0x0000600508000986 */ /* 0x0001e2000c101924 */
[----:B------:R-:W-:Y:S02]  /*61f0*/  ISETP.GT.AND P0, PT, R3, RZ, P1 ;  /* 0x000000ff0300720c */ /* 0x000fe40000f04270 */
[----:B------:R-:W-:Y:S02]  /*6200*/  F2FP.TF32.F32.PACK_B R49, R49 ;  /* 0x00000031ff31723e */ /* 0x000fe400024050ff */
[----:B------:R-:W-:-:S02]  /*6210*/  F2FP.TF32.F32.PACK_B R51, R51 ;  /* 0x00000033ff33723e */ /* 0x000fc400024050ff */
[----:B------:R-:W-:Y:S02]  /*6220*/  F2FP.TF32.F32.PACK_B R53, R53 ;  /* 0x00000035ff35723e */ /* 0x000fe400024050ff */
[----:B------:R-:W-:Y:S01]  /*6230*/  F2FP.TF32.F32.PACK_B R55, R55 ;  /* 0x00000037ff37723e */ /* 0x000fe200024050ff */
[----:B0-----:R-:W-:-:S04]  /*6240*/  FMUL R5, R72, R88 ;  /* 0x0000005848057220 */ /* 0x001fc80000400000 */
[----:B------:R-:W-:Y:S01]  /*6250*/  @P0 STG.E desc[UR36][R8.64+0x64], R69 ;  /* 0x0000644508000986 */ /* 0x000fe2000c101924 */
[----:B------:R-:W-:Y:S02]  /*6260*/  ISETP.GT.AND P0, PT, R3, 0x8, P2 ;  /* 0x000000080300780c */ /* 0x000fe40001704270 */
[----:B------:R-:W-:Y:S02]  /*6270*/  ISETP.GT.AND P2, PT, R4, 0x20, PT ;  /* 0x000000200400780c */ /* 0x000fe40003f44270 */
[----:B------:R-:W-:-:S09]  /*6280*/  F2FP.TF32.F32.PACK_B R5, R5 ;  /* 0x00000005ff05723e */ /* 0x000fd200024050ff */
[----:B------:R0:W-:Y:S01]  /*6290*/  @P0 STG.E desc[UR36][R10.64+0x60], R13 ;  /* 0x0000600d0a000986 */ /* 0x0001e2000c101924 */
[----:B------:R-:W-:Y:S02]  /*62a0*/  ISETP.GT.AND P0, PT, R3, 0x8, P1 ;  /* 0x000000080300780c */ /* 0x000fe40000f04270 */
[----:B------:R-:W-:Y:S01]  /*62b0*/  ISETP.GT.AND P1, PT, R4, 0x21, PT ;  /* 0x000000210400780c */ /* 0x000fe20003f24270 */
[----:B0-----:R-:W-:-:S10]  /*62c0*/  FMUL R13, R74, R88 ;  /* 0x000000584a0d7220 */ /* 0x001fd40000400000 */
[----:B------:R-:W-:Y:S01]  /*62d0*/  @P0 STG.E desc[UR36][R10.64+0x64], R71 ;  /* 0x000064470a000986 */ /* 0x000fe2000c101924 */
[----:B------:R-:W-:Y:S02]  /*62e0*/  ISETP.GT.AND P0, PT, R3, RZ, P2 ;  /* 0x000000ff0300720c */ /* 0x000fe40001704270 */
[----:B------:R-:W-:-:S11]  /*62f0*/  F2FP.TF32.F32.PACK_B R13, R13 ;  /* 0x0000000dff0d723e */ /* 0x000fd600024050ff */
[----:B------:R0:W-:Y:S01]  /*6300*/  @P0 STG.E desc[UR36][R8.64+0x80], R5 ;  /* 0x0000800508000986 */ /* 0x0001e2000c101924 */
[----:B------:R-:W-:Y:S01]  /*6310*/  ISETP.GT.AND P0, PT, R3, RZ, P1 ;  /* 0x000000ff0300720c */ /* 0x000fe20000f04270 */
[----:B0-----:R-:W-:-:S12]  /*6320*/  FMUL R5, R76, R88 ;  /* 0x000000584c057220 */ /* 0x001fd80000400000 */
[----:B------:R-:W-:Y:S01]  /*6330*/  @P0 STG.E desc[UR36][R8.64+0x84], R73 ;  /* 0x0000844908000986 */ /* 0x000fe2000c101924 */
[----:B------:R-:W-:Y:S02]  /*6340*/  ISETP.GT.AND P0, PT, R3, 0x8, P2 ;  /* 0x000000080300780c */ /* 0x000fe40001704270 */
[----:B------:R-:W-:Y:S02]  /*6350*/  F2FP.TF32.F32.PACK_B R5, R5 ;  /* 0x00000005ff05723e */ /* 0x000fe400024050ff */
[----:B------:R-:W-:-:S09]  /*6360*/  ISETP.GT.AND P2, PT, R4, 0x38, PT ;  /* 0x000000380400780c */ /* 0x000fd20003f44270 */
[----:B------:R0:W-:Y:S01]  /*6370*/  @P0 STG.E desc[UR36][R10.64+0x80], R13 ;  /* 0x0000800d0a000986 */ /* 0x0001e2000c101924 */
[----:B------:R-:W-:Y:S01]  /*6380*/  ISETP.GT.AND P0, PT, R3, 0x8, P1 ;  /* 0x000000080300780c */ /* 0x000fe20000f04270 */
[----:B0-----:R-:W-:-:S12]  /*6390*/  FMUL R13, R78, R88 ;  /* 0x000000584e0d7220 */ /* 0x001fd80000400000 */
        /* <DEDUP_REMOVED lines=8> */
[----:B------:R-:W-:-:S11]  /*6420*/  F2FP.TF32.F32.PACK_B R5, R5 ;  /* 0x00000005ff05723e */ /* 0x000fd600024050ff */
[----:B------:R0:W-:Y:S01]  /*6430*/  @P0 STG.E desc[UR36][R10.64+0xa0], R13 ;  /* 0x0000a00d0a000986 */ /* 0x0001e2000c101924 */
[C---:B------:R-:W-:Y:S02]  /*6440*/  ISETP.GT.AND P0, PT, R3.reuse, 0x8, P4 ;  /* 0x000000080300780c */ /* 0x040fe40002704270 */
[----:B------:R-:W-:Y:S01]  /*6450*/  ISETP.GT.AND P4, PT, R3, 0x8, P2 ;  /* 0x000000080300780c */ /* 0x000fe20001784270 */
[----:B0-----:R-:W-:-:S10]  /*6460*/  FMUL R13, R82, R88 ;  /* 0x00000058520d7220 */ /* 0x001fd40000400000 */
[----:B------:R-:W-:Y:S01]  /*6470*/  @P0 STG.E desc[UR36][R10.64+0xa4], R79 ;  /* 0x0000a44f0a000986 */ /* 0x000fe2000c101924 */
[----:B------:R-:W-:Y:S02]  /*6480*/  ISETP.GT.AND P0, PT, R3, RZ, P3 ;  /* 0x000000ff0300720c */ /* 0x000fe40001f04270 */
[----:B------:R-:W-:-:S11]  /*6490*/  F2FP.TF32.F32.PACK_B R13, R13 ;  /* 0x0000000dff0d723e */ /* 0x000fd600024050ff */
[----:B------:R0:W-:Y:S01]  /*64a0*/  @P0 STG.E desc[UR36][R8.64+0xc0], R5 ;  /* 0x0000c00508000986 */ /* 0x0001e2000c101924 */
[----:B------:R-:W-:-:S04]  /*64b0*/  ISETP.GT.AND P0, PT, R4, 0x31, PT ;  /* 0x000000310400780c */ /* 0x000fc80003f04270 */
[----:B------:R-:W-:Y:S01]  /*64c0*/  ISETP.GT.AND P1, PT, R3, RZ, P0 ;  /* 0x000000ff0300720c */ /* 0x000fe20000724270 */
[----:B0-----:R-:W-:-:S05]  /*64d0*/  FMUL R5, R84, R88 ;  /* 0x0000005854057220 */ /* 0x001fca0000400000 */
[----:B------:R-:W-:-:S07]  /*64e0*/  F2FP.TF32.F32.PACK_B R5, R5 ;  /* 0x00000005ff05723e */ /* 0x000fce00024050ff */
[----:B------:R-:W-:Y:S01]  /*64f0*/  @P1 STG.E desc[UR36][R8.64+0xc4], R81 ;  /* 0x0000c45108001986 */ /* 0x000fe2000c101924 */
[----:B------:R-:W-:-:S13]  /*6500*/  ISETP.GT.AND P1, PT, R3, 0x8, P3 ;  /* 0x000000080300780c */ /* 0x000fda0001f24270 */
[----:B------:R0:W-:Y:S01]  /*6510*/  @P1 STG.E desc[UR36][R10.64+0xc0], R13 ;  /* 0x0000c00d0a001986 */ /* 0x0001e2000c101924 */
[----:B------:R-:W-:-:S13]  /*6520*/  ISETP.GT.AND P1, PT, R3, 0x8, P0 ;  /* 0x000000080300780c */ /* 0x000fda0000724270 */
[----:B------:R-:W-:Y:S01]  /*6530*/  @P1 STG.E desc[UR36][R10.64+0xc4], R83 ;  /* 0x0000c4530a001986 */ /* 0x000fe2000c101924 */
[----:B------:R-:W-:-:S05]  /*6540*/  IADD3 R14, P1, R101, R10, RZ ;  /* 0x0000000a650e7210 */ /* 0x000fca0007f3e0ff */
[----:B------:R-:W-:Y:S01]  /*6550*/  IMAD.X R15, R19, 0x1, R11, P1 ;  /* 0x00000001130f7824 */ /* 0x000fe200008e060b */
[----:B------:R-:W-:-:S13]  /*6560*/  ISETP.GT.AND P1, PT, R3, RZ, P2 ;  /* 0x000000ff0300720c */ /* 0x000fda0001724270 */
[----:B------:R1:W-:Y:S01]  /*6570*/  @P1 STG.E desc[UR36][R8.64+0xe0], R5 ;  /* 0x0000e00508001986 */ /* 0x0003e2000c101924 */
[----:B------:R-:W-:-:S05]  /*6580*/  IADD3 R20, P1, R101, R10, RZ ;  /* 0x0000000a65147210 */ /* 0x000fca0007f3e0ff */
[----:B------:R-:W-:Y:S01]  /*6590*/  IMAD.X R21, R19, 0x1, R11, P1 ;  /* 0x0000000113157824 */ /* 0x000fe200008e060b */
[----:B------:R-:W-:-:S05]  /*65a0*/  IADD3 R12, P1, R101, R8, RZ ;  /* 0x00000008650c7210 */ /* 0x000fca0007f3e0ff */
[----:B0-----:R-:W-:Y:S01]  /*65b0*/  IMAD.X R13, R19, 0x1, R9, P1 ;  /* 0x00000001130d7824 */ /* 0x001fe200008e0609 */
[----:B------:R-:W-:Y:S01]  /*65c0*/  ISETP.GT.AND P1, PT, R4, 0x39, PT ;  /* 0x000000390400780c */ /* 0x000fe20003f24270 */
[-C--:B-1----:R-:W-:Y:S01]  /*65d0*/  FMUL R5, R86, R88.reuse ;  /* 0x0000005856057220 */ /* 0x082fe20000400000 */
[----:B------:R-:W-:Y:S02]  /*65e0*/  FMUL R19, R24, R88 ;  /* 0x0000005818137220 */ /* 0x000fe40000400000 */
[----:B------:R-:W-:Y:S02]  /*65f0*/  ISETP.GT.AND P5, PT, R3, RZ, P1 ;  /* 0x000000ff0300720c */ /* 0x000fe40000fa4270 */
[----:B------:R-:W-:Y:S02]  /*6600*/  F2FP.TF32.F32.PACK_B R5, R5 ;  /* 0x00000005ff05723e */ /* 0x000fe400024050ff */
[----:B------:R-:W-:-:S09]  /*6610*/  F2FP.TF32.F32.PACK_B R19, R19 ;  /* 0x00000013ff13723e */ /* 0x000fd200024050ff */
[----:B------:R-:W-:Y:S01]  /*6620*/  @P5 STG.E desc[UR36][R8.64+0xe4], R85 ;  /* 0x0000e45508005986 */ /* 0x000fe2000c101924 */
[----:B------:R-:W-:-:S03]  /*6630*/  ISETP.GT.AND P5, PT, R4, 0x1, PT ;  /* 0x000000010400780c */ /* 0x000fc60003fa4270 */
[----:B------:R0:W-:Y:S01]  /*6640*/  @P4 STG.E desc[UR36][R10.64+0xe0], R5 ;  /* 0x0000e0050a004986 */ /* 0x0001e2000c101924 */
[C---:B------:R-:W-:Y:S02]  /*6650*/  ISETP.GT.AND P4, PT, R3.reuse, 0x8, P1 ;  /* 0x000000080300780c */ /* 0x040fe40000f84270 */
[----:B------:R-:W-:Y:S01]  /*6660*/  ISETP.GT.AND P5, PT, R3, 0x80, P5 ;  /* 0x000000800300780c */ /* 0x000fe20002fa4270 */
[----:B0-----:R-:W-:-:S10]  /*6670*/  FMUL R5, R26, R88 ;  /* 0x000000581a057220 */ /* 0x001fd40000400000 */
[----:B------:R0:W-:Y:S01]  /*6680*/  @P4 STG.E desc[UR36][R10.64+0xe4], R87 ;  /* 0x0000e4570a004986 */ /* 0x0001e2000c101924 */
[C---:B------:R-:W-:Y:S01]  /*6690*/  ISETP.GT.AND P4, PT, R3.reuse, 0x80, P6 ;  /* 0x000000800300780c */ /* 0x040fe20003784270 */
[----:B------:R-:W-:Y:S01]  /*66a0*/  @P5 IMAD.MOV.U32 R8, RZ, RZ, R12 ;  /* 0x000000ffff085224 */ /* 0x000fe200078e000c */
[----:B------:R-:W-:Y:S01]  /*66b0*/  ISETP.GT.AND P6, PT, R3, 0x88, P6 ;  /* 0x000000880300780c */ /* 0x000fe200037c4270 */
[----:B------:R-:W-:Y:S01]  /*66c0*/  @P5 IMAD.MOV.U32 R9, RZ, RZ, R13 ;  /* 0x000000ffff095224 */ /* 0x000fe200078e000d */
[----:B------:R-:W-:Y:S01]  /*66d0*/  F2FP.TF32.F32.PACK_B R5, R5 ;  /* 0x00000005ff05723e */ /* 0x000fe200024050ff */
[----:B0-----:R-:W-:-:S08]  /*66e0*/  FMUL R11, R28, R88 ;  /* 0x000000581c0b7220 */ /* 0x001fd00000400000 */
[----:B------:R0:W-:Y:S01]  /*66f0*/  @P4 STG.E desc[UR36][R12.64], R19 ;  /* 0x000000130c004986 */ /* 0x0001e2000c101924 */
[----:B------:R-:W-:Y:S02]  /*6700*/  ISETP.NE.AND P4, PT, R56, RZ, PT ;  /* 0x000000ff3800720c */ /* 0x000fe40003f85270 */
[----:B------:R-:W-:Y:S01]  /*6710*/  F2FP.TF32.F32.PACK_B R11, R11 ;  /* 0x0000000bff0b723e */ /* 0x000fe200024050ff */
[----:B------:R-:W-:Y:S01]  /*6720*/  @P5 STG.E desc[UR36][R8.64+0x4], R25 ;  /* 0x0000041908005986 */ /* 0x000fe2000c101924 */
[----:B------:R-:W-:-:S03]  /*6730*/  ISETP.NE.AND P5, PT, R57, RZ, PT ;  /* 0x000000ff3900720c */ /* 0x000fc60003fa5270 */
[----:B------:R1:W-:Y:S01]  /*6740*/  @P6 STG.E desc[UR36][R14.64], R5 ;  /* 0x000000050e006986 */ /* 0x0003e2000c101924 */
[----:B------:R-:W-:Y:S01]  /*6750*/  ISETP.GT.AND P6, PT, R4, 0x1, PT ;  /* 0x000000010400780c */ /* 0x000fe20003fc4270 */
[----:B0-----:R-:W-:-:S03]  /*6760*/  FMUL R19, R52, R88 ;  /* 0x0000005834137220 */ /* 0x001fc60000400000 */
[----:B------:R-:W-:Y:S02]  /*6770*/  ISETP.GT.AND P6, PT, R3, 0x88, P6 ;  /* 0x000000880300780c */ /* 0x000fe400037c4270 */
[----:B------:R-:W-:Y:S01]  /*6780*/  F2FP.TF32.F32.PACK_B R19, R19 ;  /* 0x00000013ff13723e */ /* 0x000fe200024050ff */
[-C--:B-1----:R-:W-:Y:S01]  /*6790*/  FMUL R5, R30, R88.reuse ;  /* 0x000000581e057220 */ /* 0x082fe20000400000 */
[----:B------:R-:W-:-:S04]  /*67a0*/  FMUL R15, R50, R88 ;  /* 0x00000058320f7220 */ /* 0x000fc80000400000 */
[----:B------:R-:W-:-:S05]  /*67b0*/  F2FP.TF32.F32.PACK_B R5, R5 ;  /* 0x00000005ff05723e */ /* 0x000fca00024050ff */
[----:B------:R-:W-:Y:S01]  /*67c0*/  @P6 STG.E desc[UR36][R20.64+0x4], R27 ;  /* 0x0000041b14006986 */ /* 0x000fe2000c101924 */
[----:B------:R-:W-:Y:S02]  /*67d0*/  ISETP.GT.AND P6, PT, R4, 0x8, PT ;  /* 0x000000080400780c */ /* 0x000fe40003fc4270 */
[----:B------:R-:W-:Y:S02]  /*67e0*/  F2FP.TF32.F32.PACK_B R15, R15 ;  /* 0x0000000fff0f723e */ /* 0x000fe400024050ff */
[----:B------:R-:W-:-:S13]  /*67f0*/  ISETP.GT.AND P6, PT, R3, 0x80, P6 ;  /* 0x000000800300780c */ /* 0x000fda00037c4270 */
[----:B------:R-:W-:Y:S02]  /*6800*/  @P6 IMAD.MOV.U32 R8, RZ, RZ, R12 ;  /* 0x000000ffff086224 */ /* 0x000fe400078e000c */
[----:B------:R-:W-:-:S05]  /*6810*/  @P6 IMAD.MOV.U32 R9, RZ, RZ, R13 ;  /* 0x000000ffff096224 */ /* 0x000fca00078e000d */
[----:B------:R0:W-:Y:S01]  /*6820*/  @P6 STG.E desc[UR36][R8.64+0x20], R11 ;  /* 0x0000200b08006986 */ /* 0x0001e2000c101924 */
[----:B------:R-:W-:-:S04]  /*6830*/  ISETP.GT.AND P6, PT, R4, 0x9, PT ;  /* 0x000000090400780c */ /* 0x000fc80003fc4270 */
[----:B------:R-:W-:Y:S01]  /*6840*/  ISETP.GT.AND P6, PT, R3, 0x80, P6 ;  /* 0x000000800300780c */ /* 0x000fe200037c4270 */
[----:B0-----:R-:W-:-:S05]  /*6850*/  FMUL R11, R32, R88 ;  /* 0x00000058200b7220 */ /* 0x001fca0000400000 */
[----:B------:R-:W-:-:S07]  /*6860*/  F2FP.TF32.F32.PACK_B R11, R11 ;  /* 0x0000000bff0b723e */ /* 0x000fce00024050ff */
[----:B------:R-:W-:Y:S02]  /*6870*/  @P6 IMAD.MOV.U32 R8, RZ, RZ, R12 ;  /* 0x000000ffff086224 */ /* 0x000fe400078e000c */
[----:B------:R-:W-:-:S05]  /*6880*/  @P6 IMAD.MOV.U32 R9, RZ, RZ, R13 ;  /* 0x000000ffff096224 */ /* 0x000fca00078e000d */
[----:B------:R-:W-:Y:S01]  /*6890*/  @P6 STG.E desc[UR36][R8.64+0x24], R29 ;  /* 0x0000241d08006986 */ /* 0x000fe2000c101924 */
[----:B------:R-:W-:-:S04]  /*68a0*/  ISETP.GT.AND P6, PT, R4, 0x8, PT ;  /* 0x000000080400780c */ /* 0x000fc80003fc4270 */
[----:B------:R-:W-:-:S13]  /*68b0*/  ISETP.GT.AND P6, PT, R3, 0x88, P6 ;  /* 0x000000880300780c */ /* 0x000fda00037c4270 */
[----:B------:R0:W-:Y:S01]  /*68c0*/  @P6 STG.E desc[UR36][R6.64+0x20], R5 ;  /* 0x0000200506006986 */ /* 0x0001e2000c101924 */
[----:B------:R-:W-:-:S04]  /*68d0*/  ISETP.GT.AND P6, PT, R4, 0x9, PT ;  /* 0x000000090400780c */ /* 0x000fc80003fc4270 */
[----:B------:R-:W-:Y:S01]  /*68e0*/  ISETP.GT.AND P6, PT, R3, 0x88, P6 ;  /* 0x000000880300780c */ /* 0x000fe200037c4270 */
[----:B0-----:R-:W-:-:S05]  /*68f0*/  FMUL R5, R34, R88 ;  /* 0x0000005822057220 */ /* 0x001fca0000400000 */
[----:B------:R-:W-:-:S07]  /*6900*/  F2FP.TF32.F32.PACK_B R5, R5 ;  /* 0x00000005ff05723e */ /* 0x000fce00024050ff */
[----:B------:R-:W-:Y:S01]  /*6910*/  @P6 STG.E desc[UR36][R6.64+0x24], R31 ;  /* 0x0000241f06006986 */ /* 0x000fe2000c101924 */
[----:B------:R-:W-:-:S04]  /*6920*/  ISETP.GT.AND P6, PT, R4, 0x10, PT ;  /* 0x000000100400780c */ /* 0x000fc80003fc4270 */
        /* <DEDUP_REMOVED lines=50> */
[----:B------:R0:W-:Y:S01]  /*6c50*/  @P6 STG.E desc[UR36][R8.64+0x84], R41 ;  /* 0x0000842908006986 */ /* 0x0001e2000c101924 */
[----:B------:R-:W-:-:S04]  /*6c60*/  ISETP.GT.AND P6, PT, R4, 0x20, PT ;  /* 0x000000200400780c */ /* 0x000fc80003fc4270 */
[----:B------:R-:W-:Y:S01]  /*6c70*/  ISETP.GT.AND P6, PT, R3, 0x88, P6 ;  /* 0x000000880300780c */ /* 0x000fe200037c4270 */
[----:B0-----:R-:W-:-:S05]  /*6c80*/  FMUL R9, R44, R88 ;  /* 0x000000582c097220 */ /* 0x001fca0000400000 */
[----:B------:R-:W-:-:S07]  /*6c90*/  F2FP.TF32.F32.PACK_B R9, R9 ;  /* 0x00000009ff09723e */ /* 0x000fce00024050ff */
[----:B------:R0:W-:Y:S01]  /*6ca0*/  @P6 STG.E desc[UR36][R6.64+0x80], R5 ;  /* 0x0000800506006986 */ /* 0x0001e2000c101924 */
[----:B------:R-:W-:-:S04]  /*6cb0*/  ISETP.GT.AND P6, PT, R4, 0x21, PT ;  /* 0x000000210400780c */ /* 0x000fc80003fc4270 */
[----:B------:R-:W-:-:S13]  /*6cc0*/  ISETP.GT.AND P6, PT, R3, 0x88, P6 ;  /* 0x000000880300780c */ /* 0x000fda00037c4270 */
[----:B------:R-:W-:Y:S02]  /*6cd0*/  @P6 IMAD.MOV.U32 R4, RZ, RZ, R6 ;  /* 0x000000ffff046224 */ /* 0x000fe400078e0006 */
[----:B0-----:R-:W-:-:S05]  /*6ce0*/  @P6 IMAD.MOV.U32 R5, RZ, RZ, R7 ;  /* 0x000000ffff056224 */ /* 0x001fca00078e0007 */
[----:B------:R0:W-:Y:S01]  /*6cf0*/  @P6 STG.E desc[UR36][R4.64+0x84], R43 ;  /* 0x0000842b04006986 */ /* 0x0001e2000c101924 */
[C---:B------:R-:W-:Y:S02]  /*6d00*/  ISETP.GT.AND P6, PT, R3.reuse, 0x80, P5 ;  /* 0x000000800300780c */ /* 0x040fe40002fc4270 */
[----:B------:R-:W-:-:S11]  /*6d10*/  ISETP.GT.AND P5, PT, R3, 0x88, P5 ;  /* 0x000000880300780c */ /* 0x000fd60002fa4270 */
[----:B0-----:R-:W-:Y:S02]  /*6d20*/  @P6 IMAD.MOV.U32 R4, RZ, RZ, R12 ;  /* 0x000000ffff046224 */ /* 0x001fe400078e000c */
[----:B------:R-:W-:-:S05]  /*6d30*/  @P6 IMAD.MOV.U32 R5, RZ, RZ, R13 ;  /* 0x000000ffff056224 */ /* 0x000fca00078e000d */
[----:B------:R0:W-:Y:S01]  /*6d40*/  @P6 STG.E desc[UR36][R4.64+0xa0], R9 ;  /* 0x0000a00904006986 */ /* 0x0001e2000c101924 */
[C---:B------:R-:W-:Y:S02]  /*6d50*/  ISETP.GT.AND P6, PT, R3.reuse, 0x80, P4 ;  /* 0x000000800300780c */ /* 0x040fe400027c4270 */
[----:B------:R-:W-:Y:S01]  /*6d60*/  ISETP.GT.AND P4, PT, R3, 0x88, P4 ;  /* 0x000000880300780c */ /* 0x000fe20002784270 */
[----:B0-----:R-:W-:-:S10]  /*6d70*/  FMUL R9, R48, R88 ;  /* 0x0000005830097220 */ /* 0x001fd40000400000 */
[----:B------:R-:W-:Y:S02]  /*6d80*/  @P6 IMAD.MOV.U32 R4, RZ, RZ, R12 ;  /* 0x000000ffff046224 */ /* 0x000fe400078e000c */
[----:B------:R-:W-:Y:S01]  /*6d90*/  @P6 IMAD.MOV.U32 R5, RZ, RZ, R13 ;  /* 0x000000ffff056224 */ /* 0x000fe200078e000d */
[----:B------:R-:W-:-:S04]  /*6da0*/  F2FP.TF32.F32.PACK_B R9, R9 ;  /* 0x00000009ff09723e */ /* 0x000fc800024050ff */
[----:B------:R0:W-:Y:S02]  /*6db0*/  @P6 STG.E desc[UR36][R4.64+0xa4], R45 ;  /* 0x0000a42d04006986 */ /* 0x0001e4000c101924 */
[----:B0-----:R-:W-:Y:S02]  /*6dc0*/  @P5 IMAD.MOV.U32 R4, RZ, RZ, R6 ;  /* 0x000000ffff045224 */ /* 0x001fe400078e0006 */
[----:B------:R-:W-:-:S05]  /*6dd0*/  @P5 IMAD.MOV.U32 R5, RZ, RZ, R7 ;  /* 0x000000ffff055224 */ /* 0x000fca00078e0007 */
[----:B------:R0:W-:Y:S01]  /*6de0*/  @P5 STG.E desc[UR36][R4.64+0xa0], R11 ;  /* 0x0000a00b04005986 */ /* 0x0001e2000c101924 */
[C---:B------:R-:W-:Y:S02]  /*6df0*/  ISETP.GT.AND P5, PT, R3.reuse, 0x80, P3 ;  /* 0x000000800300780c */ /* 0x040fe40001fa4270 */
[----:B------:R-:W-:Y:S01]  /*6e00*/  ISETP.GT.AND P3, PT, R3, 0x88, P3 ;  /* 0x000000880300780c */ /* 0x000fe20001f64270 */
[----:B0-----:R-:W-:Y:S02]  /*6e10*/  @P4 IMAD.MOV.U32 R4, RZ, RZ, R6 ;  /* 0x000000ffff044224 */ /* 0x001fe400078e0006 */
[----:B------:R-:W-:Y:S01]  /*6e20*/  FMUL R11, R54, R88 ;  /* 0x00000058360b7220 */ /* 0x000fe20000400000 */
[----:B------:R-:W-:-:S04]  /*6e30*/  @P4 IMAD.MOV.U32 R5, RZ, RZ, R7 ;  /* 0x000000ffff054224 */ /* 0x000fc800078e0007 */
[----:B------:R-:W-:Y:S01]  /*6e40*/  F2FP.TF32.F32.PACK_B R11, R11 ;  /* 0x0000000bff0b723e */ /* 0x000fe200024050ff */
[----:B------:R0:W-:Y:S01]  /*6e50*/  @P4 STG.E desc[UR36][R4.64+0xa4], R47 ;  /* 0x0000a42f04004986 */ /* 0x0001e2000c101924 */
[C---:B------:R-:W-:Y:S02]  /*6e60*/  ISETP.GT.AND P4, PT, R3.reuse, 0x80, P0 ;  /* 0x000000800300780c */ /* 0x040fe40000784270 */
[----:B------:R-:W-:Y:S01]  /*6e70*/  ISETP.GT.AND P0, PT, R3, 0x88, P0 ;  /* 0x000000880300780c */ /* 0x000fe20000704270 */
[----:B0-----:R-:W-:Y:S02]  /*6e80*/  @P5 IMAD.MOV.U32 R4, RZ, RZ, R12 ;  /* 0x000000ffff045224 */ /* 0x001fe400078e000c */
[----:B------:R-:W-:-:S05]  /*6e90*/  @P5 IMAD.MOV.U32 R5, RZ, RZ, R13 ;  /* 0x000000ffff055224 */ /* 0x000fca00078e000d */
        /* <DEDUP_REMOVED lines=10> */
[----:B------:R0:W-:Y:S02]  /*6f40*/  @P3 STG.E desc[UR36][R4.64+0xc0], R15 ;  /* 0x0000c00f04003986 */ /* 0x0001e4000c101924 */
[----:B0-----:R-:W-:Y:S02]  /*6f50*/  @P0 IMAD.MOV.U32 R4, RZ, RZ, R6 ;  /* 0x000000ffff040224 */ /* 0x001fe400078e0006 */
[----:B------:R-:W-:-:S05]  /*6f60*/  @P0 IMAD.MOV.U32 R5, RZ, RZ, R7 ;  /* 0x000000ffff050224 */ /* 0x000fca00078e0007 */
[----:B------:R0:W-:Y:S02]  /*6f70*/  @P0 STG.E desc[UR36][R4.64+0xc4], R51 ;  /* 0x0000c43304000986 */ /* 0x0001e4000c101924 */
[----:B0-----:R-:W-:Y:S02]  /*6f80*/  @P5 IMAD.MOV.U32 R4, RZ, RZ, R12 ;  /* 0x000000ffff045224 */ /* 0x001fe400078e000c */
[----:B------:R-:W-:-:S05]  /*6f90*/  @P5 IMAD.MOV.U32 R5, RZ, RZ, R13 ;  /* 0x000000ffff055224 */ /* 0x000fca00078e000d */
[----:B------:R0:W-:Y:S04]  /*6fa0*/  @P5 STG.E desc[UR36][R4.64+0xe0], R19 ;  /* 0x0000e01304005986 */ /* 0x0001e8000c101924 */
[----:B------:R1:W-:Y:S01]  /*6fb0*/  @P4 STG.E desc[UR36][R12.64+0xe4], R53 ;  /* 0x0000e4350c004986 */ /* 0x0003e2000c101924 */
[----:B0-----:R-:W-:Y:S02]  /*6fc0*/  @P2 IMAD.MOV.U32 R4, RZ, RZ, R6 ;  /* 0x000000ffff042224 */ /* 0x001fe400078e0006 */
[----:B------:R-:W-:-:S05]  /*6fd0*/  @P2 IMAD.MOV.U32 R5, RZ, RZ, R7 ;  /* 0x000000ffff052224 */ /* 0x000fca00078e0007 */
[----:B------:R1:W-:Y:S04]  /*6fe0*/  @P2 STG.E desc[UR36][R4.64+0xe0], R11 ;  /* 0x0000e00b04002986 */ /* 0x0003e8000c101924 */
[----:B------:R1:W-:Y:S02]  /*6ff0*/  @P1 STG.E desc[UR36][R6.64+0xe4], R55 ;  /* 0x0000e43706001986 */ /* 0x0003e4000c101924 */
.L_x_152:
[----:B------:R-:W-:Y:S05]  /*7000*/  BSYNC B0 ;  /* 0x0000000000007941 */ /* 0x000fea0003800000 */
.L_x_28:
[----:B------:R-:W-:Y:S01]  /*7010*/  IADD3 R16, P0, R16, UR38, RZ ;  /* 0x0000002610107c10 */ /* 0x000fe2000ff1e0ff */
[----:B------:R-:W-:Y:S01]  /*7020*/  ULDC.64 UR4, c[0x0][0x650] ;  /* 0x0001940000047ab9 */ /* 0x000fe20000000a00 */
[----:B------:R-:W-:Y:S01]  /*7030*/  PRMT R3, RZ, 0x7610, R3 ;  /* 0x00007610ff037816 */ /* 0x000fe20000000003 */
[----:B-----5:R-:W-:Y:S01]  /*7040*/  IMAD.MOV.U32 R101, RZ, RZ, -0x1 ;  /* 0xffffffffff657424 */ /* 0x020fe200078e00ff */
[----:B------:R-:W-:Y:S01]  /*7050*/  IADD3.X R17, R17, UR41, RZ, P0, !PT ;  /* 0x0000002911117c10 */ /* 0x000fe200087fe4ff */
[----:B------:R-:W-:Y:S01]  /*7060*/  IMAD.MOV.U32 R19, RZ, RZ, -0x1 ;  /* 0xffffffffff137424 */ /* 0x000fe200078e00ff */
[----:B------:R-:W-:-:S04]  /*7070*/  ISETP.GE.U32.AND P0, PT, R16, UR4, PT ;  /* 0x0000000410007c0c */ /* 0x000fc8000bf06070 */
[----:B------:R-:W-:-:S13]  /*7080*/  ISETP.GE.U32.AND.EX P0, PT, R17, UR5, PT, P0 ;  /* 0x0000000511007c0c */ /* 0x000fda000bf06100 */
[----:B------:R-:W-:Y:S05]  /*7090*/  @P0 BRA `(.L_x_153) ;  /* 0x00000004004c0947 */ /* 0x000fea0003800000 */
[----:B-1----:R-:W1:Y:S01]  /*70a0*/  LDC.64 R10, c[0x0][0x628] ;  /* 0x00018a00ff0a7b82 */ /* 0x002e620000000a00 */
[----:B0-23--:R-:W0:Y:S01]  /*70b0*/  S2R R12, SR_CTAID.X ;  /* 0x00000000000c7919 */ /* 0x00de220000002500 */
[----:B------:R-:W-:Y:S02]  /*70c0*/  IMAD.MOV.U32 R8, RZ, RZ, R16 ;  /* 0x000000ffff087224 */ /* 0x000fe400078e0010 */
[----:B------:R-:W-:Y:S01]  /*70d0*/  IMAD.MOV.U32 R9, RZ, RZ, R17 ;  /* 0x000000ffff097224 */ /* 0x000fe200078e0011 */
[----:B------:R-:W2:Y:S03]  /*70e0*/  S2R R20, SR_CTAID.Y ;  /* 0x0000000000147919 */ /* 0x000ea60000002600 */
[----:B------:R-:W3:Y:S08]  /*70f0*/  LDC R0, c[0x0][0x630] ;  /* 0x00018c00ff007b82 */ /* 0x000ef00000000800 */
[----:B------:R-:W0:Y:S01]  /*7100*/  LDC.64 R14, c[0x0][0x620] ;  /* 0x00018800ff0e7b82 */ /* 0x000e220000000a00 */
[----:B-1----:R-:W-:-:S04]  /*7110*/  ISETP.NE.U32.AND P0, PT, R10, RZ, PT ;  /* 0x000000ff0a00720c */ /* 0x002fc80003f05070 */
[----:B------:R-:W-:-:S13]  /*7120*/  ISETP.NE.AND.EX P0, PT, R11, RZ, PT, P0 ;  /* 0x000000ff0b00720c */ /* 0x000fda0003f05300 */
[----:B0-23--:R-:W-:Y:S05]  /*7130*/  @!P0 BRA `(.L_x_154) ;  /* 0x0000000000288947 */ /* 0x00dfea0003800000 */
        /* <DEDUP_REMOVED lines=10> */
.L_x_154:
[-CC-:B------:R-:W-:Y:S01]  /*71e0*/  SHF.R.U64 R19, R8, R0.reuse, R9.reuse ;  /* 0x0000000008137219 */ /* 0x180fe20000001209 */
[----:B------:R-:W0:Y:S01]  /*71f0*/  LDC.64 R26, c[0x0][0x640] ;  /* 0x00019000ff1a7b82 */ /* 0x000e220000000a00 */
[----:B------:R-:W-:Y:S01]  /*7200*/  SHF.R.U32.HI R0, RZ, R0, R9 ;  /* 0x00000000ff007219 */ /* 0x000fe20000011609 */
[----:B------:R-:W-:Y:S01]  /*7210*/  ULDC UR4, c[0x0][0x150] ;  /* 0x0000540000047ab9 */ /* 0x000fe20000000800 */
[----:B------:R-:W-:Y:S02]  /*7220*/  IADD3 R3, P0, RZ, -R19, RZ ;  /* 0x80000013ff037210 */ /* 0x000fe40007f1e0ff */
[----:B------:R-:W-:-:S03]  /*7230*/  I2FP.F32.U32 R7, R12 ;  /* 0x0000000c00077245 */ /* 0x000fc60000201000 */
[----:B------:R-:W1:Y:S01]  /*7240*/  LDC R6, c[0x0][0x618] ;  /* 0x00018600ff067b82 */ /* 0x000e620000000800 */
[----:B------:R-:W-:Y:S02]  /*7250*/  IMAD.X R5, RZ, RZ, ~R0, P0 ;  /* 0x000000ffff057224 */ /* 0x000fe400000e0e00 */
[----:B------:R-:W-:Y:S01]  /*7260*/  FMUL R7, R7, UR4 ;  /* 0x0000000407077c20 */ /* 0x000fe20008400000 */
[----:B------:R-:W-:Y:S01]  /*7270*/  ULDC UR4, c[0x0][0x154] ;  /* 0x0000550000047ab9 */ /* 0x000fe20000000800 */
[-C--:B------:R-:W-:Y:S02]  /*7280*/  IMAD R0, R5, R14.reuse, RZ ;  /* 0x0000000e05007224 */ /* 0x080fe400078e02ff */
[C---:B------:R-:W-:Y:S01]  /*7290*/  IMAD.WIDE.U32 R4, R3.reuse, R14, R16 ;  /* 0x0000000e03047225 */ /* 0x040fe200078e0010 */
[----:B------:R-:W2:Y:S01]  /*72a0*/  LDC R11, c[0x0][0x608] ;  /* 0x00018200ff0b7b82 */ /* 0x000ea20000000800 */
[----:B------:R-:W3:Y:S02]  /*72b0*/  F2I.U32.TRUNC.NTZ R7, R7 ;  /* 0x0000000700077305 */ /* 0x000ee4000020f000 */
[----:B------:R-:W-:-:S04]  /*72c0*/  IMAD R3, R3, R15, R0 ;  /* 0x0000000f03037224 */ /* 0x000fc800078e0200 */
[----:B------:R-:W-:Y:S01]  /*72d0*/  IMAD.IADD R3, R5, 0x1, R3 ;  /* 0x0000000105037824 */ /* 0x000fe200078e0203 */
[----:B------:R-:W5:Y:S01]  /*72e0*/  LDC R8, c[0x0][0x658] ;  /* 0x00019600ff087b82 */ /* 0x000f620000000800 */
[----:B------:R-:W-:Y:S02]  /*72f0*/  I2FP.F32.U32 R5, R20 ;  /* 0x0000001400057245 */ /* 0x000fe40000201000 */
[----:B0-----:R-:W-:-:S04]  /*7300*/  ISETP.NE.U32.AND P0, PT, R26, RZ, PT ;  /* 0x000000ff1a00720c */ /* 0x001fc80003f05070 */
[----:B------:R-:W-:Y:S01]  /*7310*/  ISETP.NE.AND.EX P0, PT, R27, RZ, PT, P0 ;  /* 0x000000ff1b00720c */ /* 0x000fe20003f05300 */
[----:B------:R-:W0:Y:S01]  /*7320*/  LDC R9, c[0x0][0x144] ;  /* 0x00005100ff097b82 */ /* 0x000e220000000800 */
[-C--:B-1----:R-:W-:Y:S01]  /*7330*/  SHF.R.U64 R13, R4, R6.reuse, R3 ;  /* 0x00000006040d7219 */ /* 0x082fe20000001203 */
[----:B---3--:R-:W-:Y:S01]  /*7340*/  IMAD.MOV R7, RZ, RZ, -R7 ;  /* 0x000000ffff077224 */ /* 0x008fe200078e0a07 */
[----:B------:R-:W-:Y:S01]  /*7350*/  SHF.R.U32.HI R0, RZ, R6, R3 ;  /* 0x00000006ff007219 */ /* 0x000fe20000011603 */
[----:B------:R-:W-:-:S04]  /*7360*/  FMUL R6, R5, UR4 ;  /* 0x0000000405067c20 */ /* 0x000fc80008400000 */
[----:B------:R-:W1:Y:S01]  /*7370*/  LDC R21, c[0x0][0x148] ;  /* 0x00005200ff157b82 */ /* 0x000e620000000800 */
[----:B------:R3:W0:Y:S01]  /*7380*/  F2I.U32.TRUNC.NTZ R14, R6 ;  /* 0x00000006000e7305 */ /* 0x000622000020f000 */
[-CC-:B--2---:R-:W-:Y:S02]  /*7390*/  SHF.R.U64 R10, R13, R11.reuse, R0.reuse ;  /* 0x0000000b0d0a7219 */ /* 0x184fe40000001200 */
[----:B------:R-:W-:-:S04]  /*73a0*/  SHF.R.U32.HI R3, RZ, R11, R0 ;  /* 0x0000000bff037219 */ /* 0x000fc80000011600 */
[----:B------:R-:W2:Y:S01]  /*73b0*/  LDC R24, c[0x0][0x648] ;  /* 0x00019200ff187b82 */ /* 0x000ea20000000800 */
[-CC-:B-----5:R-:W-:Y:S02]  /*73c0*/  SHF.R.U64 R15, R10, R8.reuse, R3.reuse ;  /* 0x000000080a0f7219 */ /* 0x1a0fe40000001203 */
[----:B------:R-:W-:-:S03]  /*73d0*/  SHF.R.U32.HI R5, RZ, R8, R3 ;  /* 0x00000008ff057219 */ /* 0x000fc60000011603 */
[----:B------:R-:W-:Y:S02]  /*73e0*/  IMAD.MOV.U32 R4, RZ, RZ, R15 ;  /* 0x000000ffff047224 */ /* 0x000fe400078e000f */
[----:B------:R-:W1:Y:S01]  /*73f0*/  LDC R28, c[0x0][0x638] ;  /* 0x00018e00ff1c7b82 */ /* 0x000e620000000800 */
[----:B0-----:R-:W-:-:S07]  /*7400*/  IMAD R25, R9, R7, R12 ;  /* 0x0000000709197224 */ /* 0x001fce00078e020c */
[----:B------:R-:W0:Y:S08]  /*7410*/  LDC R29, c[0x0][0x610] ;  /* 0x00018400ff1d7b82 */ /* 0x000e300000000800 */
[----:B------:R-:W0:Y:S01]  /*7420*/  LDC R30, c[0x0][0x600] ;  /* 0x00018000ff1e7b82 */ /* 0x000e220000000800 */
[----:B---3--:R-:W-:Y:S05]  /*7430*/  @!P0 BRA `(.L_x_155) ;  /* 0x0000000000288947 */ /* 0x008fea0003800000 */
[----:B------:R-:W3:Y:S02]  /*7440*/  LDC R0, c[0x0][0x64c] ;  /* 0x00019300ff007b82 */ /* 0x000ee40000000800 */
[----:B---3--:R-:W-:-:S05]  /*7450*/  IADD3 R3, P0, R15, R0, RZ ;  /* 0x000000000f037210 */ /* 0x008fca0007f1e0ff */
        /* <DEDUP_REMOVED lines=8> */
.L_x_155:
[----:B------:R-:W-:Y:S01]  /*74e0*/  ISETP.NE.AND P0, PT, R2, 0x1, PT ;  /* 0x000000010200780c */ /* 0x000fe20003f05270 */
[----:B------:R-:W-:Y:S01]  /*74f0*/  IMAD.MOV R14, RZ, RZ, -R14 ;  /* 0x000000ffff0e7224 */ /* 0x000fe200078e0a0e */
[----:B--2---:R-:W-:Y:S02]  /*7500*/  SHF.R.U64 R0, R4, R24, R5 ;  /* 0x0000001804007219 */ /* 0x004fe40000001205 */
[----:B------:R-:W-:Y:S02]  /*7510*/  LOP3.LUT R3, R10, R99, RZ, 0xc0, !PT ;  /* 0x000000630a037212 */ /* 0x000fe400078ec0ff */
[----:B------:R-:W-:Y:S01]  /*7520*/  LOP3.LUT R6, R13, R98, RZ, 0xc0, !PT ;  /* 0x000000620d067212 */ /* 0x000fe200078ec0ff */
[----:B------:R-:W-:Y:S02]  /*7530*/  IMAD.MOV R4, RZ, RZ, -R0 ;  /* 0x000000ffff047224 */ /* 0x000fe400078e0a00 */
[----:B------:R-:W-:Y:S02]  /*7540*/  IMAD R0, R94, R0, R3 ;  /* 0x000000005e007224 */ /* 0x000fe400078e0203 */
[----:B-1----:R-:W-:-:S02]  /*7550*/  IMAD R3, R4, R28, R15 ;  /* 0x0000001c04037224 */ /* 0x002fc400078e020f */
[----:B------:R-:W-:Y:S02]  /*7560*/  @P0 IMAD R25, R21, R14, R20 ;  /* 0x0000000e15190224 */ /* 0x000fe400078e0214 */
[----:B0-----:R-:W-:Y:S02]  /*7570*/  IMAD R5, R3, R30, R6 ;  /* 0x0000001e03057224 */ /* 0x001fe400078e0206 */
[----:B------:R-:W-:Y:S02]  /*7580*/  IMAD R0, R0, R29, R25 ;  /* 0x0000001d00007224 */ /* 0x000fe400078e0219 */
[----:B------:R-:W-:-:S03]  /*7590*/  IMAD.MOV.U32 R4, RZ, RZ, 0x1 ;  /* 0x00000001ff047424 */ /* 0x000fc600078e00ff */
[----:B------:R-:W-:Y:S02]  /*75a0*/  SEL R101, R5, R0, !P0 ;  /* 0x0000000005657207 */ /* 0x000fe40004000000 */
[----:B------:R-:W-:Y:S02]  /*75b0*/  PRMT R3, R4, 0x7610, R3 ;  /* 0x0000761004037816 */ /* 0x000fe40000000003 */
[----:B------:R-:W-:-:S07]  /*75c0*/  SEL R0, R0, R5, !P0 ;  /* 0x0000000500007207 */ /* 0x000fce0004000000 */
.L_x_153:
[----:B------:R-:W-:Y:S01]  /*75d0*/  UIADD3 UR42, UR43, UR42, URZ ;  /* 0x0000002a2b2a7290 */ /* 0x000fe2000fffe03f */
[----:B------:R-:W-:Y:S01]  /*75e0*/  LOP3.LUT P0, RZ, R3, 0xff, RZ, 0xc0, !PT ;  /* 0x000000ff03ff7812 */ /* 0x000fe2000780c0ff */
[----:B------:R-:W-:Y:S02]  /*75f0*/  IMAD.MOV.U32 R111, RZ, RZ, R0 ;  /* 0x000000ffff6f7224 */ /* 0x000fe400078e0000 */
[----:B------:R-:W-:Y:S02]  /*7600*/  USHF.R.U32.HI UR4, URZ, 0x1, UR42 ;  /* 0x000000013f047899 */ /* 0x000fe4000801162a */
[----:B------:R-:W-:Y:S02]  /*7610*/  UISETP.GT.U32.AND UP1, UPT, UR42, 0x1, UPT ;  /* 0x000000012a00788c */ /* 0x000fe4000bf24070 */
[----:B------:R-:W-:Y:S02]  /*7620*/  ULOP3.LUT UR4, UR4, 0x1, URZ, 0xc0, !UPT ;  /* 0x0000000104047892 */ /* 0x000fe4000f8ec03f */
[----:B------:R-:W-:-:S02]  /*7630*/  UISETP.LT.U32.AND UP1, UPT, UR43, 0x2, UP1 ;  /* 0x000000022b00788c */ /* 0x000fc40008f21070 */
[----:B------:R-:W-:Y:S02]  /*7640*/  UISETP.NE.U32.AND UP0, UPT, UR4, 0x1, UPT ;  /* 0x000000010400788c */ /* 0x000fe4000bf05070 */
[----:B------:R-:W-:Y:S02]  /*7650*/  USEL UR5, URZ, 0x1, !UP1 ;  /* 0x000000013f057887 */ /* 0x000fe4000c800000 */
[----:B------:R-:W-:Y:S02]  /*7660*/  UISETP.GT.U32.AND UP0, UPT, UR43, 0x1, !UP0 ;  /* 0x000000012b00788c */ /* 0x000fe4000c704070 */
[----:B------:R-:W-:Y:S02]  /*7670*/  ULOP3.LUT UR42, UR42, 0x1, URZ, 0xc0, !UPT ;  /* 0x000000012a2a7892 */ /* 0x000fe4000f8ec03f */
[----:B------:R-:W-:-:S04]  /*7680*/  USEL UR4, URZ, 0x1, !UP0 ;  /* 0x000000013f047887 */ /* 0x000fc8000c000000 */
[----:B------:R-:W-:Y:S01]  /*7690*/  ULOP3.LUT UR40, UR4, UR40, UR5, 0x96, !UPT ;  /* 0x0000002804287292 */ /* 0x000fe2000f8e9605 */
[----:B------:R-:W-:Y:S11]  /*76a0*/  @P0 BRA `(.L_x_156) ;  /* 0xffffff9800c40947 */ /* 0x000ff6000383ffff */
[----:B------:R-:W-:Y:S05]  /*76b0*/  EXIT ;  /* 0x000000000000794d */ /* 0x000fea0003800000 */
.L_x_3:
        /* <DEDUP_REMOVED lines=26> */
.L_x_158:
[--C-:B------:R-:W-:Y:S01]  /*7860*/  SHF.R.U64 R14, R12, R20, R13.reuse ;  /* 0x000000140c0e7219 */ /* 0x100fe2000000120d */
[----:B------:R-:W0:Y:S01]  /*7870*/  LDC R24, c[0x0][0x618] ;  /* 0x00018600ff187b82 */ /* 0x000e220000000800 */
[----:B------:R-:W-:Y:S01]  /*7880*/  I2FP.F32.U32 R8, R6 ;  /* 0x0000000600087245 */ /* 0x000fe20000201000 */
[----:B------:R-:W-:Y:S01]  /*7890*/  ULDC UR4, c[0x0][0x150] ;  /* 0x0000540000047ab9 */ /* 0x000fe20000000800 */
[----:B------:R-:W-:Y:S02]  /*78a0*/  SHF.R.U32.HI R7, RZ, R20, R13 ;  /* 0x00000014ff077219 */ /* 0x000fe4000001160d */
[----:B------:R-:W-:Y:S01]  /*78b0*/  IADD3 R11, P0, RZ, -R14, RZ ;  /* 0x8000000eff0b7210 */ /* 0x000fe20007f1e0ff */
[----:B------:R-:W-:Y:S01]  /*78c0*/  FMUL R13, R8, UR4 ;  /* 0x00000004080d7c20 */ /* 0x000fe20008400000 */
[----:B------:R-:W-:Y:S01]  /*78d0*/  ULDC UR4, c[0x0][0x154] ;  /* 0x0000550000047ab9 */ /* 0x000fe20000000800 */
[----:B------:R-:W1:Y:S02]  /*78e0*/  LDC.64 R26, c[0x0][0x640] ;  /* 0x00019000ff1a7b82 */ /* 0x000e640000000a00 */
[----:B------:R-:W-:-:S02]  /*78f0*/  IMAD.X R7, RZ, RZ, ~R7, P0 ;  /* 0x000000ffff077224 */ /* 0x000fc400000e0e07 */
[----:B------:R-:W2:Y:S01]  /*7900*/  F2I.U32.TRUNC.NTZ R13, R13 ;  /* 0x0000000d000d7305 */ /* 0x000ea2000020f000 */
[----:B------:R-:W-:-:S03]  /*7910*/  IMAD.WIDE.U32 R8, R11, R22, R16 ;  /* 0x000000160b087225 */ /* 0x000fc600078e0010 */
[----:B------:R-:W3:Y:S01]  /*7920*/  LDC R15, c[0x0][0x144] ;  /* 0x00005100ff0f7b82 */ /* 0x000ee20000000800 */
[----:B------:R-:W-:-:S04]  /*7930*/  IMAD R10, R7, R22, RZ ;  /* 0x00000016070a7224 */ /* 0x000fc800078e02ff */
[----:B------:R-:W-:Y:S02]  /*7940*/  IMAD R7, R11, R23, R10 ;  /* 0x000000170b077224 */ /* 0x000fe400078e020a */
[----:B------:R-:W-:Y:S01]  /*7950*/  IMAD.MOV.U32 R10, RZ, RZ, -0x1 ;  /* 0xffffffffff0a7424 */ /* 0x000fe200078e00ff */
[----:B------:R-:W4:Y:S01]  /*7960*/  LDC R20, c[0x0][0x608] ;  /* 0x00018200ff147b82 */ /* 0x000f220000000800 */
[----:B------:R-:W-:Y:S01]  /*7970*/  IMAD.IADD R7, R9, 0x1, R7 ;  /* 0x0000000109077824 */ /* 0x000fe200078e0207 */
[----:B------:R-:W-:-:S04]  /*7980*/  I2FP.F32.U32 R9, R3 ;  /* 0x0000000300097245 */ /* 0x000fc80000201000 */
[-C--:B0-----:R-:W-:Y:S01]  /*7990*/  SHF.R.U64 R12, R8, R24.reuse, R7 ;  /* 0x00000018080c7219 */ /* 0x081fe20000001207 */
[----:B--2---:R-:W-:Y:S01]  /*79a0*/  IMAD.MOV R8, RZ, RZ, -R13 ;  /* 0x000000ffff087224 */ /* 0x004fe200078e0a0d */
[----:B------:R-:W0:Y:S01]  /*79b0*/  LDC R11, c[0x0][0x658] ;  /* 0x00019600ff0b7b82 */ /* 0x000e220000000800 */
[----:B-1----:R-:W-:Y:S01]  /*79c0*/  ISETP.NE.U32.AND P0, PT, R26, RZ, PT ;  /* 0x000000ff1a00720c */ /* 0x002fe20003f05070 */
[----:B------:R-:W-:Y:S01]  /*79d0*/  FMUL R9, R9, UR4 ;  /* 0x0000000409097c20 */ /* 0x000fe20008400000 */
[----:B------:R-:W-:Y:S02]  /*79e0*/  SHF.R.U32.HI R7, RZ, R24, R7 ;  /* 0x00000018ff077219 */ /* 0x000fe40000011607 */
[----:B------:R-:W-:-:S03]  /*79f0*/  ISETP.NE.AND.EX P0, PT, R27, RZ, PT, P0 ;  /* 0x000000ff1b00720c */ /* 0x000fc60003f05300 */
[----:B------:R-:W1:Y:S01]  /*7a00*/  LDC R22, c[0x0][0x148] ;  /* 0x00005200ff167b82 */ /* 0x000e620000000800 */
[----:B---3--:R-:W-:Y:S02]  /*7a10*/  IMAD R23, R15, R8, R6 ;  /* 0x000000080f177224 */ /* 0x008fe400078e0206 */
[----:B------:R-:W-:-:S05]  /*7a20*/  IMAD.MOV.U32 R8, RZ, RZ, 0x1 ;  /* 0x00000001ff087424 */ /* 0x000fca00078e00ff */
[----:B------:R-:W2:Y:S01]  /*7a30*/  LDC R21, c[0x0][0x600] ;  /* 0x00018000ff157b82 */ /* 0x000ea20000000800 */
[-CC-:B----4-:R-:W-:Y:S02]  /*7a40*/  SHF.R.U64 R15, R12, R20.reuse, R7.reuse ;  /* 0x000000140c0f7219 */ /* 0x190fe40000001207 */
[----:B------:R-:W-:Y:S02]  /*7a50*/  SHF.R.U32.HI R6, RZ, R20, R7 ;  /* 0x00000014ff067219 */ /* 0x000fe40000011607 */
[----:B------:R3:W4:Y:S03]  /*7a60*/  F2I.U32.TRUNC.NTZ R20, R9 ;  /* 0x0000000900147305 */ /* 0x000726000020f000 */
[----:B------:R-:W1:Y:S01]  /*7a70*/  LDC R25, c[0x0][0x648] ;  /* 0x00019200ff197b82 */ /* 0x000e620000000800 */
[-C--:B0-----:R-:W-:Y:S02]  /*7a80*/  SHF.R.U64 R19, R15, R11.reuse, R6 ;  /* 0x0000000b0f137219 */ /* 0x081fe40000001206 */
[----:B------:R-:W-:-:S02]  /*7a90*/  SHF.L.U32 R10, R10, R11, RZ ;  /* 0x0000000b0a0a7219 */ /* 0x000fc400000006ff */
[-C--:B------:R-:W-:Y:S01]  /*7aa0*/  SHF.R.U32.HI R7, RZ, R11.reuse, R6 ;  /* 0x0000000bff077219 */ /* 0x080fe20000011606 */
[----:B------:R-:W-:Y:S01]  /*7ab0*/  IMAD.MOV.U32 R6, RZ, RZ, R19 ;  /* 0x000000ffff067224 */ /* 0x000fe200078e0013 */
[----:B------:R-:W-:Y:S01]  /*7ac0*/  SHF.L.U32 R24, R8, R11, RZ ;  /* 0x0000000b08187219 */ /* 0x000fe200000006ff */
[----:B------:R-:W0:Y:S01]  /*7ad0*/  LDC R28, c[0x0][0x638] ;  /* 0x00018e00ff1c7b82 */ /* 0x000e220000000800 */
[----:B------:R-:W-:-:S07]  /*7ae0*/  LOP3.LUT R30, RZ, R10, RZ, 0x33, !PT ;  /* 0x0000000aff1e7212 */ /* 0x000fce00078e33ff */
[----:B------:R-:W0:Y:S01]  /*7af0*/  LDC R29, c[0x0][0x610] ;  /* 0x00018400ff1d7b82 */ /* 0x000e220000000800 */
[----:B---34-:R-:W-:Y:S05]  /*7b00*/  @!P0 BRA `(.L_x_159) ;  /* 0x0000000000288947 */ /* 0x018fea0003800000 */
        /* <DEDUP_REMOVED lines=10> */
.L_x_159:
[----:B------:R-:W-:Y:S01]  /*7bb0*/  ISETP.NE.AND P0, PT, R2, 0x1, PT ;  /* 0x000000010200780c */ /* 0x000fe20003f05270 */
[----:B--2---:R-:W-:Y:S01]  /*7bc0*/  VIADD R9, R21, 0xffffffff ;  /* 0xffffffff15097836 */ /* 0x004fe20000000000 */
[----:B-1----:R-:W-:Y:S01]  /*7bd0*/  SHF.R.U64 R7, R6, R25, R7 ;  /* 0x0000001906077219 */ /* 0x002fe20000001207 */
[----:B------:R-:W-:Y:S01]  /*7be0*/  IMAD.MOV R20, RZ, RZ, -R20 ;  /* 0x000000ffff147224 */ /* 0x000fe200078e0a14 */
[----:B------:R-:W-:Y:S02]  /*7bf0*/  LOP3.LUT R6, R15, R30, RZ, 0xc0, !PT ;  /* 0x0000001e0f067212 */ /* 0x000fe400078ec0ff */
[----:B------:R-:W-:Y:S01]  /*7c00*/  LOP3.LUT R12, R12, R9, RZ, 0xc0, !PT ;  /* 0x000000090c0c7212 */ /* 0x000fe200078ec0ff */
[----:B------:R-:W-:Y:S02]  /*7c10*/  IMAD.MOV R8, RZ, RZ, -R7 ;  /* 0x000000ffff087224 */ /* 0x000fe400078e0a07 */
[----:B------:R-:W-:Y:S02]  /*7c20*/  IMAD R6, R24, R7, R6 ;  /* 0x0000000718067224 */ /* 0x000fe400078e0206 */
[----:B------:R-:W-:-:S02]  /*7c30*/  IMAD.MOV.U32 R9, RZ, RZ, 0x1 ;  /* 0x00000001ff097424 */ /* 0x000fc400078e00ff */
[----:B------:R-:W-:Y:S02]  /*7c40*/  @P0 IMAD R23, R22, R20, R3 ;  /* 0x0000001416170224 */ /* 0x000fe400078e0203 */
[----:B0-----:R-:W-:Y:S02]  /*7c50*/  IMAD R3, R8, R28, R19 ;  /* 0x0000001c08037224 */ /* 0x001fe400078e0213 */
[----:B------:R-:W-:Y:S02]  /*7c60*/  IMAD R13, R6, R29, R23 ;  /* 0x0000001d060d7224 */ /* 0x000fe400078e0217 */
[----:B------:R-:W-:Y:S02]  /*7c70*/  IMAD R6, R3, R21, R12 ;  /* 0x0000001503067224 */ /* 0x000fe400078e020c */
[----:B------:R-:W-:-:S03]  /*7c80*/  IMAD.MOV.U32 R8, RZ, RZ, R14 ;  /* 0x000000ffff087224 */ /* 0x000fc600078e000e */
[----:B------:R-:W-:Y:S02]  /*7c90*/  SEL R20, R6, R13, !P0 ;  /* 0x0000000d06147207 */ /* 0x000fe40004000000 */
[----:B------:R-:W-:-:S07]  /*7ca0*/  SEL R13, R13, R6, !P0 ;  /* 0x000000060d0d7207 */ /* 0x000fce0004000000 */
.L_x_157:
[----:B------:R-:W-:-:S08]  /*7cb0*/  NOP ;  /* 0x0000000000007918 */ /* 0x000fd00000000000 */
[----:B------:R-:W0:-:S00]  /*7cc0*/  USETMAXREG.DEALLOC.CTAPOOL 0x28 ;  /* 0x00000028000079c8 */ /* 0x000e0000080e0500 */
[----:B0-----:R-:W-:-:S13]  /*7cd0*/  ISETP.NE.AND P0, PT, R0, RZ, PT ;  /* 0x000000ff0000720c */ /* 0x001fda0003f05270 */
[----:B------:R-:W-:Y:S05]  /*7ce0*/  @P0 EXIT ;  /* 0x000000000000094d */ /* 0x000fea0003800000 */
[----:B------:R-:W-:Y:S01]  /*7cf0*/  LOP3.LUT P0, RZ, R9, 0xff, RZ, 0xc0, !PT ;  /* 0x000000ff09ff7812 */ /* 0x000fe2000780c0ff */
[----:B------:R-:W-:Y:S02]  /*7d00*/  IMAD.MOV.U32 R0, RZ, RZ, 0x1 ;  /* 0x00000001ff007424 */ /* 0x000fe400078e00ff */
[----:B------:R-:W-:-:S10]  /*7d10*/  IMAD.MOV.U32 R3, RZ, RZ, RZ ;  /* 0x000000ffff037224 */ /* 0x000fd400078e00ff */
[----:B------:R-:W-:Y:S05]  /*7d20*/  @!P0 BRA `(.L_x_160) ;  /* 0x0000000c004c8947 */ /* 0x000fea0003800000 */
[----:B------:R-:W0:Y:S01]  /*7d30*/  LDC R0, c[0x0][0x28c] ;  /* 0x0000a300ff007b82 */ /* 0x000e220000000800 */
[----:B------:R-:W-:Y:S01]  /*7d40*/  LOP3.LUT P0, RZ, R4, 0x1f, RZ, 0xc0, !PT ;  /* 0x0000001f04ff7812 */ /* 0x000fe2000780c0ff */
[----:B------:R-:W-:Y:S01]  /*7d50*/  ULDC UR5, c[0x0][0x658] ;  /* 0x0001960000057ab9 */ /* 0x000fe20000000800 */
[----:B------:R-:W-:Y:S01]  /*7d60*/  UMOV UR6, 0xffffffff ;  /* 0xffffffff00067882 */ /* 0x000fe20000000000 */
[----:B------:R-:W-:Y:S01]  /*7d70*/  BSSY B0, `(.L_x_160) ;  /* 0x00000ce000007945 */ /* 0x000fe20003800000 */
[----:B------:R-:W-:Y:S01]  /*7d80*/  USHF.L.U32 UR6, UR6, UR5, URZ ;  /* 0x0000000506067299 */ /* 0x000fe2000800063f */
[C---:B------:R-:W-:Y:S01]  /*7d90*/  ISETP.NE.AND P2, PT, R5.reuse, RZ, PT ;  /* 0x000000ff0500720c */ /* 0x040fe20003f45270 */
[----:B------:R-:W-:Y:S01]  /*7da0*/  IMAD.MOV.U32 R11, RZ, RZ, 0x1 ;  /* 0x00000001ff0b7424 */ /* 0x000fe200078e00ff */
[----:B------:R-:W-:Y:S01]  /*7db0*/  ISETP.NE.OR P0, PT, R5, RZ, !P0 ;  /* 0x000000ff0500720c */ /* 0x000fe20004705670 */
[----:B------:R-:W-:Y:S01]  /*7dc0*/  ULDC UR4, c[0x0][0x600] ;  /* 0x0001800000047ab9 */ /* 0x000fe20000000800 */
[----:B------:R-:W-:Y:S01]  /*7dd0*/  LOP3.LUT R19, R18, 0x2, RZ, 0xfc, !PT ;  /* 0x0000000212137812 */ /* 0x000fe200078efcff */
[----:B------:R-:W-:Y:S01]  /*7de0*/  UMOV UR7, 0x1 ;  /* 0x0000000100077882 */ /* 0x000fe20000000000 */
[----:B------:R-:W-:-:S02]  /*7df0*/  UIADD3 UR4, UR4, -0x1, URZ ;  /* 0xffffffff04047890 */ /* 0x000fc4000fffe03f */
[----:B------:R-:W-:Y:S02]  /*7e00*/  USHF.L.U32 UR5, UR7, UR5, URZ ;  /* 0x0000000507057299 */ /* 0x000fe4000800063f */
[----:B------:R-:W-:Y:S01]  /*7e10*/  ULOP3.LUT UR13, URZ, UR6, URZ, 0x33, !UPT ;  /* 0x000000063f0d7292 */ /* 0x000fe2000f8e333f */
[----:B------:R-:W-:Y:S01]  /*7e20*/  ULDC.64 UR22, c[0x0][0x198] ;  /* 0x0000660000167ab9 */ /* 0x000fe20000000a00 */
[----:B0-----:R-:W-:-:S05]  /*7e30*/  VIADD R0, R0, 0x3f ;  /* 0x0000003f00007836 */ /* 0x001fca0000000000 */
[----:B------:R-:W-:-:S04]  /*7e40*/  SHF.R.S32.HI R3, RZ, 0x1f, R0 ;  /* 0x0000001fff037819 */ /* 0x000fc80000011400 */
[----:B------:R-:W-:Y:S01]  /*7e50*/  LEA.HI R3, R3, R0, RZ, 0x6 ;  /* 0x0000000003037211 */ /* 0x000fe200078f30ff */
[----:B------:R-:W-:-:S03]  /*7e60*/  IMAD.MOV.U32 R0, RZ, RZ, 0x1 ;  /* 0x00000001ff007424 */ /* 0x000fc600078e00ff */
[----:B------:R-:W-:Y:S01]  /*7e70*/  SHF.R.S32.HI R12, RZ, 0x6, R3 ;  /* 0x00000006ff0c7819 */ /* 0x000fe20000011403 */
[----:B------:R-:W-:-:S04]  /*7e80*/  IMAD.MOV.U32 R3, RZ, RZ, RZ ;  /* 0x000000ffff037224 */ /* 0x000fc800078e00ff */
[----:B------:R-:W-:-:S07]  /*7e90*/  VIADD R10, R12, 0x1 ;  /* 0x000000010c0a7836 */ /* 0x000fce0000000000 */
.L_x_172:
[----:B------:R-:W-:-:S03]  /*7ea0*/  UMOV UR6, 0xffffffff ;  /* 0xffffffff00067882 */ /* 0x000fc60000000000 */
[----:B------:R-:W-:Y:S05]  /*7eb0*/  BRA.DIV UR6, `(.L_x_161) ;  /* 0x0000000e068c7947 */ /* 0x000fea000b800000 */
[----:B------:R-:W-:-:S13]  /*7ec0*/  ELECT P6, URZ, PT ;  /* 0x00000000003f782f */ /* 0x000fda00038c0000 */
.L_x_181:
[----:B------:R-:W0:Y:S01]  /*7ed0*/  LDC R4, c[0x0][0x28c] ;  /* 0x0000a300ff047b82 */ /* 0x000e220000000800 */
[----:B------:R-:W-:Y:S01]  /*7ee0*/  BSSY B1, `(.L_x_162) ;  /* 0x0000043000017945 */ /* 0x000fe20003800000 */
[----:B0-----:R-:W-:-:S13]  /*7ef0*/  ISETP.LT.OR P6, PT, R4, 0x1, !P6 ;  /* 0x000000010400780c */ /* 0x001fda00077c1670 */
[----:B------:R-:W-:Y:S05]  /*7f00*/  @P6 BRA `(.L_x_163) ;  /* 0x0000000400006947 */ /* 0x000fea0003800000 */
[----:B------:R-:W-:Y:S02]  /*7f10*/  IMAD.SHL.U32 R13, R13, 0x100, RZ ;  /* 0x000001000d0d7824 */ /* 0x000fe400078e00ff */
[----:B------:R-:W-:Y:S02]  /*7f20*/  IMAD.SHL.U32 R20, R20, 0x40, RZ ;  /* 0x0000004014147824 */ /* 0x000fe400078e00ff */
[----:B------:R-:W-:Y:S02]  /*7f30*/  IMAD.MOV.U32 R21, RZ, RZ, RZ ;  /* 0x000000ffff157224 */ /* 0x000fe400078e00ff */
[----:B------:R-:W-:Y:S02]  /*7f40*/  IMAD.MOV.U32 R4, RZ, RZ, R10 ;  /* 0x000000ffff047224 */ /* 0x000fe400078e000a */
[----:B------:R-:W-:Y:S02]  /*7f50*/  IMAD.MOV.U32 R5, RZ, RZ, R0 ;  /* 0x000000ffff057224 */ /* 0x000fe400078e0000 */
[----:B------:R-:W-:-:S07]  /*7f60*/  IMAD.MOV.U32 R6, RZ, RZ, R3 ;  /* 0x000000ffff067224 */ /* 0x000fce00078e0003 */
.L_x_167:
[----:B------:R-:W0:Y:S01]  /*7f70*/  S2R R14, SR_CgaCtaId ;  /* 0x00000000000e7919 */ /* 0x000e220000008800 */
[----:B------:R-:W-:Y:S01]  /*7f80*/  MOV R7, 0x400 ;  /* 0x0000040000077802 */ /* 0x000fe20000000f00 */
[----:B------:R-:W1:Y:S03]  /*7f90*/  @!P2 LDC R9, c[0x0][0x500] ;  /* 0x00014000ff09ab82 */ /* 0x000e660000000800 */
[----:B0-----:R-:W-:Y:S02]  /*7fa0*/  LEA R15, R14, R7, 0x18 ;  /* 0x000000070e0f7211 */ /* 0x001fe400078ec0ff */
[----:B------:R-:W-:-:S03]  /*7fb0*/  SHF.L.U32 R7, R5, 0x1f, RZ ;  /* 0x0000001f05077819 */ /* 0x000fc600000006ff */
[----:B------:R-:W-:-:S04]  /*7fc0*/  IMAD R14, R6, 0x8, R15 ;  /* 0x00000008060e7824 */ /* 0x000fc800078e020f */
[----:B------:R-:W0:Y:S02]  /*7fd0*/  SYNCS.PHASECHK.TRANS64.TRYWAIT P1, [R14+URZ+0x10], R7 ;  /* 0x000010070e0075a7 */ /* 0x000e24000802017f */
[----:B01----:R-:W-:Y:S05]  /*7fe0*/  @!P1 BRA `(.L_x_164) ;  /* 0x0000000c00609947 */ /* 0x003fea0003800000 */
.L_x_182:
[----:B0-----:R-:W-:Y:S01]  /*7ff0*/  PRMT R7, R19, 0x9910, RZ ;  /* 0x0000991013077816 */ /* 0x001fe200000000ff */
[----:B------:R0:W-:Y:S03]  /*8000*/  @!P2 SYNCS.ARRIVE.TRANS64 RZ, [R14+URZ], R9 ;  /* 0x000000090effa9a7 */ /* 0x0001e6000800003f */
[----:B------:R-:W-:-:S13]  /*8010*/  ISETP.NE.AND P1, PT, R7, 0x2, PT ;  /* 0x000000020700780c */ /* 0x000fda0003f25270 */
[----:B0-----:R-:W-:Y:S05]  /*8020*/  @P1 BRA `(.L_x_165) ;  /* 0x0000000000041947 */ /* 0x001fea0003800000 */
[----:B------:R-:W-:Y:S01]  /*8030*/  BPT.TRAP 0x1 ;  /* 0x000000040000795c */ /* 0x000fe20000300000 */
.L_x_165:
[----:B------:R-:W-:Y:S05]  /*8040*/  @P0 BRA `(.L_x_166) ;  /* 0x0000000000040947 */ /* 0x000fea0003800000 */
[----:B------:R-:W-:Y:S01]  /*8050*/  BPT.TRAP 0x1 ;  /* 0x000000040000795c */ /* 0x000fe20000300000 */
.L_x_166:
[C-C-:B------:R-:W-:Y:S01]  /*8060*/  IMAD R7, R6.reuse, 0x10000, R15.reuse ;  /* 0x0001000006077824 */ /* 0x140fe200078e020f */
[----:B------:R-:W-:Y:S01]  /*8070*/  R2UR UR34, R21 ;  /* 0x00000000152272ca */ /* 0x000fe200000e0000 */
[----:B------:R-:W-:Y:S01]  /*8080*/  IMAD R15, R6, 0x4000, R15 ;  /* 0x00004000060f7824 */ /* 0x000fe200078e020f */
[----:B------:R-:W-:Y:S01]  /*8090*/  R2UR UR33, R14 ;  /* 0x000000000e2172ca */ /* 0x000fe200000e0000 */
[----:B------:R-:W-:Y:S01]  /*80a0*/  VIADD R4, R4, 0xffffffff ;  /* 0xffffffff04047836 */ /* 0x000fe20000000000 */
[----:B------:R-:W-:Y:S01]  /*80b0*/  R2UR UR24, R7 ;  /* 0x00000000071872ca */ /* 0x000fe200000e0000 */
[----:B------:R-:W-:Y:S01]  /*80c0*/  UIADD3 UR6, UP0, UR22, 0xf0, URZ ;  /* 0x000000f016067890 */ /* 0x000fe2000ff1e03f */
[----:B------:R-:W-:Y:S01]  /*80d0*/  R2UR UR8, R15 ;  /* 0x000000000f0872ca */ /* 0x000fe200000e0000 */
[----:B------:R-:W-:Y:S01]  /*80e0*/  UIADD3 UR30, UP1, UR22, 0x1f0, URZ ;  /* 0x000001f0161e7890 */ /* 0x000fe2000ff3e03f */
[----:B------:R-:W-:Y:S01]  /*80f0*/  R2UR UR36, R8 ;  /* 0x00000000082472ca */ /* 0x000fe200000e0000 */
[----:B------:R-:W-:Y:S01]  /*8100*/  UIADD3.X UR7, URZ, UR23, URZ, UP0, !UPT ;  /* 0x000000173f077290 */ /* 0x000fe200087fe43f */
[----:B------:R-:W-:Y:S01]  /*8110*/  R2UR UR35, R13 ;  /* 0x000000000d2372ca */ /* 0x000fe200000e0000 */
[----:B------:R-:W-:Y:S01]  /*8120*/  UIADD3.X UR31, URZ, UR23, URZ, UP1, !UPT ;  /* 0x000000173f1f7290 */ /* 0x000fe20008ffe43f */
[----:B------:R-:W-:Y:S01]  /*8130*/  R2UR UR19, R20 ;  /* 0x00000000141372ca */ /* 0x000fe200000e0000 */
[----:B------:R-:W-:Y:S01]  /*8140*/  UIADD3 UR26, UR34, 0x20, URZ ;  /* 0x00000020221a7890 */ /* 0x000fe2000fffe03f */
[----:B------:R-:W-:Y:S01]  /*8150*/  ISETP.GT.AND P3, PT, R4, 0x1, PT ;  /* 0x000000010400780c */ /* 0x000fe20003f64270 */
[----:B------:R-:W-:Y:S01]  /*8160*/  VIADD R6, R6, 0x1 ;  /* 0x0000000106067836 */ /* 0x000fe20000000000 */
[----:B------:R-:W-:Y:S01]  /*8170*/  UMOV UR14, 0x0 ;  /* 0x00000000000e7882 */ /* 0x000fe20000000000 */
[----:B------:R-:W-:Y:S01]  /*8180*/  UIADD3 UR32, UR24, 0x100, URZ ;  /* 0x0000010018207890 */ /* 0x000fe2000fffe03f */
[----:B------:R-:W-:Y:S01]  /*8190*/  VIADD R21, R21, 0x40 ;  /* 0x0000004015157836 */ /* 0x000fe20000000000 */
[----:B------:R-:W-:Y:S01]  /*81a0*/  UIADD3 UR24, UR24, 0x8100, URZ ;  /* 0x0000810018187890 */ /* 0x000fe2000fffe03f */
[----:B------:R-:W-:Y:S01]  /*81b0*/  ISETP.NE.AND P1, PT, R6, 0x2, PT ;  /* 0x000000020600780c */ /* 0x000fe20003f25270 */
[----:B------:R-:W-:-:S02]  /*81c0*/  UIADD3 UR16, UR8, 0x20100, URZ ;  /* 0x0002010008107890 */ /* 0x000fc4000fffe03f */
[----:B------:R-:W-:Y:S01]  /*81d0*/  UIADD3 UR8, UR8, 0x22100, URZ ;  /* 0x0002210008087890 */ /* 0x000fe2000fffe03f */
[----:B------:R-:W-:Y:S01]  /*81e0*/  SEL R14, RZ, 0x1, P1 ;  /* 0x00000001ff0e7807 */ /* 0x000fe20000800000 */
[----:B------:R-:W-:Y:S01]  /*81f0*/  UMOV UR15, 0x10000000 ;  /* 0x10000000000f7882 */ /* 0x000fe20000000000 */
[----:B------:R-:W-:Y:S01]  /*8200*/  UMOV UR25, UR33 ;  /* 0x0000002100197c82 */ /* 0x000fe20008000000 */
[----:B------:R-:W-:Y:S01]  /*8210*/  UMOV UR28, UR36 ;  /* 0x00000024001c7c82 */ /* 0x000fe20008000000 */
[----:B------:R-:W-:Y:S01]  /*8220*/  UMOV UR27, UR35 ;  /* 0x00000023001b7c82 */ /* 0x000fe20008000000 */
[----:B------:R-:W-:Y:S01]  /*8230*/  UMOV UR17, UR33 ;  /* 0x0000002100117c82 */ /* 0x000fe20008000000 */
[----:B------:R-:W-:Y:S01]  /*8240*/  UMOV UR18, UR34 ;  /* 0x0000002200127c82 */ /* 0x000fe20008000000 */
[----:B------:R-:W-:Y:S01]  /*8250*/  UMOV UR20, UR36 ;  /* 0x0000002400147c82 */ /* 0x000fe20008000000 */
[----:B------:R0:W-:Y:S01]  /*8260*/  UTMALDG.3D [UR32], [UR6], desc[UR14] ;  /* 0x00000e20060075b4 */ /* 0x0001e20008011000 */
[----:B------:R-:W-:Y:S01]  /*8270*/  UMOV UR9, UR33 ;  /* 0x0000002100097c82 */ /* 0x000fe20008000000 */
[----:B------:R-:W-:Y:S01]  /*8280*/  UMOV UR11, UR19 ;  /* 0x00000013000b7c82 */ /* 0x000fe20008000000 */
[----:B------:R-:W-:Y:S01]  /*8290*/  UMOV UR12, UR36 ;  /* 0x00000024000c7c82 */ /* 0x000fe20008000000 */
[----:B------:R-:W-:Y:S01]  /*82a0*/  UMOV UR10, UR26 ;  /* 0x0000001a000a7c82 */ /* 0x000fe20008000000 */
[----:B------:R-:W-:-:S02]  /*82b0*/  LOP3.LUT R5, R5, R14, RZ, 0x3c, !PT ;  /* 0x0000000e05057212 */ /* 0x000fc400078e3cff */
[----:B------:R-:W-:Y:S01]  /*82c0*/  SEL R6, R6, RZ, P1 ;  /* 0x000000ff06067207 */ /* 0x000fe20000800000 */
[----:B------:R0:W-:Y:S01]  /*82d0*/  UTMALDG.3D [UR24], [UR6], desc[UR14] ;  /* 0x00000e18060075b4 */ /* 0x0001e20008011000 */
[----:B------:R0:W-:Y:S01]  /*82e0*/  UTMALDG.3D [UR16], [UR30], desc[UR14] ;  /* 0x00000e101e0075b4 */ /* 0x0001e20008011000 */
[----:B------:R0:W-:Y:S02]  /*82f0*/  UTMALDG.3D [UR8], [UR30], desc[UR14] ;  /* 0x00000e081e0075b4 */ /* 0x0001e40008011000 */
[----:B0-----:R-:W-:Y:S05]  /*8300*/  @P3 BRA `(.L_x_167) ;  /* 0xfffffffc00183947 */ /* 0x001fea000383ffff */
.L_x_163:
[----:B------:R-:W-:Y:S05]  /*8310*/  BSYNC B1 ;  /* 0x0000000000017941 */ /* 0x000fea0003800000 */
.L_x_162:
[----:B------:R-:W-:Y:S01]  /*8320*/  LOP3.LUT P3, RZ, R11, 0xff, RZ, 0xc0, !PT ;  /* 0x000000ff0bff7812 */ /* 0x000fe2000786c0ff */
[----:B------:R-:W-:Y:S01]  /*8330*/  IMAD.IADD R3, R12, 0x1, R3 ;  /* 0x000000010c037824 */ /* 0x000fe200078e0203 */
[----:B------:R-:W-:Y:S01]  /*8340*/  IADD3 R16, P4, R16, UR38, RZ ;  /* 0x0000002610107c10 */ /* 0x000fe2000ff9e0ff */
[----:B------:R-:W-:Y:S01]  /*8350*/  ULDC.64 UR6, c[0x0][0x650] ;  /* 0x0001940000067ab9 */ /* 0x000fe20000000a00 */
[----:B------:R-:W-:Y:S01]  /*8360*/  BSSY B1, `(.L_x_168) ;  /* 0x000006c000017945 */ /* 0x000fe20003800000 */
[----:B------:R-:W-:Y:S01]  /*8370*/  IMAD.MOV.U32 R13, RZ, RZ, -0x1 ;  /* 0xffffffffff0d7424 */ /* 0x000fe200078e00ff */
[----:B------:R-:W-:Y:S01]  /*8380*/  ISETP.GT.U32.AND P1, PT, R3, 0x1, PT ;  /* 0x000000010300780c */ /* 0x000fe20003f24070 */
[----:B------:R-:W-:Y:S01]  /*8390*/  IMAD.MOV.U32 R20, RZ, RZ, -0x1 ;  /* 0xffffffffff147424 */ /* 0x000fe200078e00ff */
[----:B------:R-:W-:Y:S01]  /*83a0*/  SHF.R.U32.HI R4, RZ, 0x1, R3 ;  /* 0x00000001ff047819 */ /* 0x000fe20000011603 */
[----:B------:R-:W-:Y:S01]  /*83b0*/  IMAD.MOV.U32 R8, RZ, RZ, -0x1 ;  /* 0xffffffffff087424 */ /* 0x000fe200078e00ff */
[----:B------:R-:W-:-:S02]  /*83c0*/  ISETP.LT.U32.AND P1, PT, R12, 0x2, P1 ;  /* 0x000000020c00780c */ /* 0x000fc40000f21070 */
[----:B------:R-:W-:Y:S01]  /*83d0*/  IADD3.X R17, R17, UR41, RZ, P4, !PT ;  /* 0x0000002911117c10 */ /* 0x000fe2000a7fe4ff */
[----:B------:R-:W0:Y:S01]  /*83e0*/  @P3 S2R R6, SR_CgaCtaId ;  /* 0x0000000000063919 */ /* 0x000e220000008800 */
[----:B------:R-:W-:Y:S02]  /*83f0*/  @P3 MOV R5, 0x400 ;  /* 0x0000040000053802 */ /* 0x000fe40000000f00 */
[----:B------:R-:W-:Y:S02]  /*8400*/  ISETP.GE.U32.AND P4, PT, R16, UR6, PT ;  /* 0x0000000610007c0c */ /* 0x000fe4000bf86070 */
[----:B------:R-:W-:Y:S02]  /*8410*/  LOP3.LUT R4, R4, 0x1, RZ, 0xc0, !PT ;  /* 0x0000000104047812 */ /* 0x000fe400078ec0ff */
[----:B------:R-:W-:Y:S02]  /*8420*/  LOP3.LUT R3, R3, 0x1, RZ, 0xc0, !PT ;  /* 0x0000000103037812 */ /* 0x000fe400078ec0ff */
[----:B------:R-:W-:-:S02]  /*8430*/  PRMT R11, RZ, 0x7610, R11 ;  /* 0x00007610ff0b7816 */ /* 0x000fc4000000000b */
[----:B0-----:R-:W-:-:S04]  /*8440*/  @P3 LEA R5, R6, R5, 0x18 ;  /* 0x0000000506053211 */ /* 0x001fc800078ec0ff */
[----:B------:R0:W-:Y:S01]  /*8450*/  @P3 SYNCS.ARRIVE.TRANS64.A1T0 RZ, [R5+URZ+0x38], RZ ;  /* 0x000038ff05ff39a7 */ /* 0x0001e2000810003f */
[----:B------:R-:W-:-:S04]  /*8460*/  ISETP.NE.U32.AND P3, PT, R4, 0x1, PT ;  /* 0x000000010400780c */ /* 0x000fc80003f65070 */
[----:B------:R-:W-:Y:S02]  /*8470*/  ISETP.GT.U32.AND P3, PT, R12, 0x1, !P3 ;  /* 0x000000010c00780c */ /* 0x000fe40005f64070 */
[----:B0-----:R-:W-:Y:S02]  /*8480*/  SEL R5, RZ, 0x1, !P1 ;  /* 0x00000001ff057807 */ /* 0x001fe40004800000 */
[----:B------:R-:W-:Y:S02]  /*8490*/  ISETP.GE.U32.AND.EX P1, PT, R17, UR7, PT, P4 ;  /* 0x0000000711007c0c */ /* 0x000fe4000bf26140 */
[----:B------:R-:W-:-:S04]  /*84a0*/  SEL R4, RZ, 0x1, !P3 ;  /* 0x00000001ff047807 */ /* 0x000fc80005800000 */
[----:B------:R-:W-:Y:S02]  /*84b0*/  LOP3.LUT R0, R4, R0, R5, 0x96, !PT ;  /* 0x0000000004007212 */ /* 0x000fe400078e9605 */
[----:B------:R-:W-:-:S05]  /*84c0*/  PRMT R4, RZ, 0x7610, R4 ;  /* 0x00007610ff047816 */ /* 0x000fca0000000004 */
[----:B------:R-:W-:Y:S05]  /*84d0*/  @P1 BRA `(.L_x_169) ;  /* 0x0000000400501947 */ /* 0x000fea0003800000 */
[----:B------:R-:W-:Y:S01]  /*84e0*/  ULDC.64 UR6, c[0x0][0x628] ;  /* 0x00018a0000067ab9 */ /* 0x000fe20000000a00 */
[----:B------:R-:W0:Y:S01]  /*84f0*/  S2R R14, SR_CTAID.X ;  /* 0x00000000000e7919 */ /* 0x000e220000002500 */
[----:B------:R-:W-:Y:S01]  /*8500*/  ISETP.NE.U32.AND P1, PT, RZ, UR6, PT ;  /* 0x00000006ff007c0c */ /* 0x000fe2000bf25070 */
[----:B------:R-:W-:Y:S01]  /*8510*/  ULDC UR9, c[0x0][0x630] ;  /* 0x00018c0000097ab9 */ /* 0x000fe20000000800 */
[----:B------:R-:W-:Y:S01]  /*8520*/  IMAD.MOV.U32 R4, RZ, RZ, R16 ;  /* 0x000000ffff047224 */ /* 0x000fe200078e0010 */
[----:B------:R-:W1:Y:S01]  /*8530*/  S2R R13, SR_CTAID.Y ;  /* 0x00000000000d7919 */ /* 0x000e620000002600 */
[----:B------:R-:W-:Y:S01]  /*8540*/  ISETP.NE.AND.EX P1, PT, RZ, UR7, PT, P1 ;  /* 0x00000007ff007c0c */ /* 0x000fe2000bf25310 */
[----:B------:R-:W-:-:S12]  /*8550*/  IMAD.MOV.U32 R5, RZ, RZ, R17 ;  /* 0x000000ffff057224 */ /* 0x000fd800078e0011 */
[----:B------:R-:W-:Y:S05]  /*8560*/  @!P1 BRA `(.L_x_170) ;  /* 0x0000000000289947 */ /* 0x000fea0003800000 */
[----:B------:R-:W-:Y:S02]  /*8570*/  ULDC UR8, c[0x0][0x634] ;  /* 0x00018d0000087ab9 */ /* 0x000fe40000000800 */
[----:B------:R-:W-:-:S05]  /*8580*/  IADD3 R9, P1, R16, UR8, RZ ;  /* 0x0000000810097c10 */ /* 0x000fca000ff3e0ff */
[----:B------:R-:W-:-:S04]  /*8590*/  IMAD.X R15, RZ, RZ, R17, P1 ;  /* 0x000000ffff0f7224 */ /* 0x000fc800008e0611 */
[----:B------:R-:W-:-:S04]  /*85a0*/  IMAD.WIDE.U32 R6, R15, UR6, RZ ;  /* 0x000000060f067c25 */ /* 0x000fc8000f8e00ff */
[----:B------:R-:W-:-:S04]  /*85b0*/  IMAD.WIDE.U32 R6, P1, R9, UR7, R6 ;  /* 0x0000000709067c25 */ /* 0x000fc8000f820006 */
[----:B------:R-:W-:-:S04]  /*85c0*/  IMAD.WIDE.U32 R8, R9, UR6, RZ ;  /* 0x0000000609087c25 */ /* 0x000fc8000f8e00ff */
[----:B------:R-:W-:Y:S01]  /*85d0*/  IMAD.X R5, RZ, RZ, RZ, P1 ;  /* 0x000000ffff057224 */ /* 0x000fe200008e06ff */
[----:B------:R-:W-:Y:S01]  /*85e0*/  IADD3 RZ, P1, R9, R6, RZ ;  /* 0x0000000609ff7210 */ /* 0x000fe20007f3e0ff */
[----:B------:R-:W-:-:S04]  /*85f0*/  IMAD.MOV.U32 R4, RZ, RZ, R7 ;  /* 0x000000ffff047224 */ /* 0x000fc800078e0007 */
[----:B------:R-:W-:-:S08]  /*8600*/  IMAD.WIDE.U32.X R4, R15, UR7, R4, P1 ;  /* 0x000000070f047c25 */ /* 0x000fd000088e0404 */
.L_x_170:
[--C-:B------:R-:W-:Y:S01]  /*8610*/  SHF.R.U64 R8, R4, UR9, R5.reuse ;  /* 0x0000000904087c19 */ /* 0x100fe20008001205 */
[----:B------:R-:W-:Y:S01]  /*8620*/  ULDC.64 UR6, c[0x0][0x620] ;  /* 0x0001880000067ab9 */ /* 0x000fe20000000a00 */
[----:B------:R-:W-:Y:S01]  /*8630*/  SHF.R.U32.HI R4, RZ, UR9, R5 ;  /* 0x00000009ff047c19 */ /* 0x000fe20008011605 */
[----:B------:R-:W2:Y:S01]  /*8640*/  LDC R25, c[0x0][0x144] ;  /* 0x00005100ff197b82 */ /* 0x000ea20000000800 */
[----:B------:R-:W-:Y:S01]  /*8650*/  IADD3 R7, P1, RZ, -R8, RZ ;  /* 0x80000008ff077210 */ /* 0x000fe20007f3e0ff */
[----:B------:R-:W-:Y:S01]  /*8660*/  ULDC.64 UR10, c[0x0][0x640] ;  /* 0x00019000000a7ab9 */ /* 0x000fe20000000a00 */
[----:B0-----:R-:W-:Y:S01]  /*8670*/  I2FP.F32.U32 R9, R14 ;  /* 0x0000000e00097245 */ /* 0x001fe20000201000 */
[----:B------:R-:W-:Y:S02]  /*8680*/  ULDC UR8, c[0x0][0x608] ;  /* 0x0001820000087ab9 */ /* 0x000fe40000000800 */
[----:B------:R-:W-:Y:S01]  /*8690*/  IMAD.X R4, RZ, RZ, ~R4, P1 ;  /* 0x000000ffff047224 */ /* 0x000fe200008e0e04 */
[----:B------:R-:W-:Y:S01]  /*86a0*/  ISETP.NE.U32.AND P1, PT, RZ, UR10, PT ;  /* 0x0000000aff007c0c */ /* 0x000fe2000bf25070 */
[----:B------:R-:W0:Y:S02]  /*86b0*/  LDC R20, c[0x0][0x148] ;  /* 0x00005200ff147b82 */ /* 0x000e240000000800 */
[----:B------:R-:W-:Y:S01]  /*86c0*/  IMAD R6, R4, UR6, RZ ;  /* 0x0000000604067c24 */ /* 0x000fe2000f8e02ff */
[----:B------:R-:W-:Y:S01]  /*86d0*/  ISETP.NE.AND.EX P1, PT, RZ, UR11, PT, P1 ;  /* 0x0000000bff007c0c */ /* 0x000fe2000bf25310 */
[----:B------:R-:W-:Y:S01]  /*86e0*/  IMAD.WIDE.U32 R4, R7, UR6, R16 ;  /* 0x0000000607047c25 */ /* 0x000fe2000f8e0010 */
[----:B------:R-:W-:-:S03]  /*86f0*/  ULDC UR6, c[0x0][0x150] ;  /* 0x0000540000067ab9 */ /* 0x000fc60000000800 */
[----:B------:R-:W-:Y:S02]  /*8700*/  IMAD R7, R7, UR7, R6 ;  /* 0x0000000707077c24 */ /* 0x000fe4000f8e0206 */
[----:B------:R-:W-:Y:S01]  /*8710*/  FMUL R6, R9, UR6 ;  /* 0x0000000609067c20 */ /* 0x000fe20008400000 */
[----:B------:R-:W-:Y:S01]  /*8720*/  ULDC UR6, c[0x0][0x618] ;  /* 0x0001860000067ab9 */ /* 0x000fe20000000800 */
[----:B------:R-:W-:Y:S01]  /*8730*/  ULDC UR7, c[0x0][0x154] ;  /* 0x0000550000077ab9 */ /* 0x000fe20000000800 */
[----:B------:R-:W-:-:S03]  /*8740*/  IMAD.IADD R5, R5, 0x1, R7 ;  /* 0x0000000105057824 */ /* 0x000fc600078e0207 */
[----:B------:R-:W3:Y:S02]  /*8750*/  F2I.U32.TRUNC.NTZ R6, R6 ;  /* 0x0000000600067305 */ /* 0x000ee4000020f000 */
[----:B------:R-:W-:Y:S02]  /*8760*/  SHF.R.U64 R9, R4, UR6, R5 ;  /* 0x0000000604097c19 */ /* 0x000fe40008001205 */
[----:B-1----:R-:W-:-:S05]  /*8770*/  I2FP.F32.U32 R4, R13 ;  /* 0x0000000d00047245 */ /* 0x002fca0000201000 */
[----:B------:R-:W-:Y:S01]  /*8780*/  FMUL R22, R4, UR7 ;  /* 0x0000000704167c20 */ /* 0x000fe20008400000 */
[----:B------:R-:W-:Y:S01]  /*8790*/  SHF.R.U32.HI R4, RZ, UR6, R5 ;  /* 0x00000006ff047c19 */ /* 0x000fe20008011605 */
[----:B------:R-:W-:-:S03]  /*87a0*/  ULDC UR6, c[0x0][0x658] ;  /* 0x0001960000067ab9 */ /* 0x000fc60000000800 */
[--C-:B------:R-:W-:Y:S01]  /*87b0*/  SHF.R.U64 R21, R9, UR8, R4.reuse ;  /* 0x0000000809157c19 */ /* 0x100fe20008001204 */
[----:B------:R-:W1:Y:S01]  /*87c0*/  F2I.U32.TRUNC.NTZ R22, R22 ;  /* 0x0000001600167305 */ /* 0x000e62000020f000 */
[----:B------:R-:W-:Y:S01]  /*87d0*/  SHF.R.U32.HI R4, RZ, UR8, R4 ;  /* 0x00000008ff047c19 */ /* 0x000fe20008011604 */
[----:B---3--:R-:W-:-:S03]  /*87e0*/  IMAD.MOV R6, RZ, RZ, -R6 ;  /* 0x000000ffff067224 */ /* 0x008fc600078e0a06 */
[----:B------:R-:W-:Y:S01]  /*87f0*/  SHF.R.U64 R15, R21, UR6, R4 ;  /* 0x00000006150f7c19 */ /* 0x000fe20008001204 */
[----:B--2---:R-:W-:Y:S01]  /*8800*/  IMAD R14, R25, R6, R14 ;  /* 0x00000006190e7224 */ /* 0x004fe200078e020e */
[----:B------:R-:W-:-:S03]  /*8810*/  SHF.R.U32.HI R23, RZ, UR6, R4 ;  /* 0x00000006ff177c19 */ /* 0x000fc60008011604 */
[----:B------:R-:W-:Y:S02]  /*8820*/  IMAD.MOV.U32 R4, RZ, RZ, R15 ;  /* 0x000000ffff047224 */ /* 0x000fe400078e000f */
[----:B------:R-:W-:Y:S01]  /*8830*/  IMAD.MOV.U32 R5, RZ, RZ, R23 ;  /* 0x000000ffff057224 */ /* 0x000fe200078e0017 */
[----:B-1----:R-:W-:Y:S06]  /*8840*/  @!P1 BRA `(.L_x_171) ;  /* 0x0000000000289947 */ /* 0x002fec0003800000 */
[----:B------:R-:W-:Y:S02]  /*8850*/  ULDC UR6, c[0x0][0x64c] ;  /* 0x0001930000067ab9 */ /* 0x000fe40000000800 */
[----:B------:R-:W-:-:S05]  /*8860*/  IADD3 R5, P1, R15, UR6, RZ ;  /* 0x000000060f057c10 */ /* 0x000fca000ff3e0ff */
[----:B------:R-:W-:-:S04]  /*8870*/  IMAD.X R23, RZ, RZ, R23, P1 ;  /* 0x000000ffff177224 */ /* 0x000fc800008e0617 */
[----:B------:R-:W-:-:S04]  /*8880*/  IMAD.WIDE.U32 R6, R23, UR10, RZ ;  /* 0x0000000a17067c25 */ /* 0x000fc8000f8e00ff */
[----:B------:R-:W-:-:S04]  /*8890*/  IMAD.WIDE.U32 R6, P1, R5, UR11, R6 ;  /* 0x0000000b05067c25 */ /* 0x000fc8000f820006 */
[----:B------:R-:W-:-:S04]  /*88a0*/  IMAD.WIDE.U32 R4, R5, UR10, RZ ;  /* 0x0000000a05047c25 */ /* 0x000fc8000f8e00ff */
[----:B------:R-:W-:Y:S01]  /*88b0*/  IMAD.MOV.U32 R4, RZ, RZ, R7 ;  /* 0x000000ffff047224 */ /* 0x000fe200078e0007 */
[----:B------:R-:W-:Y:S01]  /*88c0*/  IADD3 RZ, P3, R5, R6, RZ ;  /* 0x0000000605ff7210 */ /* 0x000fe20007f7e0ff */
[----:B------:R-:W-:-:S04]  /*88d0*/  IMAD.X R5, RZ, RZ, RZ, P1 ;  /* 0x000000ffff057224 */ /* 0x000fc800008e06ff */
[----:B------:R-:W-:-:S08]  /*88e0*/  IMAD.WIDE.U32.X R4, R23, UR11, R4, P3 ;  /* 0x0000000b17047c25 */ /* 0x000fd000098e0404 */
.L_x_171:
[----:B------:R-:W-:Y:S01]  /*88f0*/  ISETP.NE.AND P1, PT, R2, 0x1, PT ;  /* 0x000000010200780c */ /* 0x000fe20003f25270 */
[----:B------:R-:W-:Y:S01]  /*8900*/  ULDC UR6, c[0x0][0x648] ;  /* 0x0001920000067ab9 */ /* 0x000fe20000000800 */
[----:B------:R-:W-:Y:S01]  /*8910*/  LOP3.LUT R21, R21, UR13, RZ, 0xc0, !PT ;  /* 0x0000000d15157c12 */ /* 0x000fe2000f8ec0ff */
[----:B------:R-:W-:Y:S01]  /*8920*/  IMAD.MOV R22, RZ, RZ, -R22 ;  /* 0x000000ffff167224 */ /* 0x000fe200078e0a16 */
[----:B------:R-:W-:Y:S01]  /*8930*/  SHF.R.U64 R4, R4, UR6, R5 ;  /* 0x0000000604047c19 */ /* 0x000fe20008001205 */
[----:B------:R-:W-:Y:S01]  /*8940*/  ULDC UR6, c[0x0][0x638] ;  /* 0x00018e0000067ab9 */ /* 0x000fe20000000800 */
[----:B------:R-:W-:Y:S01]  /*8950*/  ULDC UR7, c[0x0][0x610] ;  /* 0x0001840000077ab9 */ /* 0x000fe20000000800 */
[----:B------:R-:W-:Y:S02]  /*8960*/  IMAD.MOV.U32 R5, RZ, RZ, 0x1 ;  /* 0x00000001ff057424 */ /* 0x000fe400078e00ff */
[----:B------:R-:W-:Y:S02]  /*8970*/  IMAD.MOV R6, RZ, RZ, -R4 ;  /* 0x000000ffff067224 */ /* 0x000fe400078e0a04 */
[----:B------:R-:W-:Y:S01]  /*8980*/  IMAD R21, R4, UR5, R21 ;  /* 0x0000000504157c24 */ /* 0x000fe2000f8e0215 */
[----:B------:R-:W-:Y:S01]  /*8990*/  LOP3.LUT R4, R9, UR4, RZ, 0xc0, !PT ;  /* 0x0000000409047c12 */ /* 0x000fe2000f8ec0ff */
[----:B0-----:R-:W-:-:S02]  /*89a0*/  @P1 IMAD R14, R20, R22, R13 ;  /* 0x00000016140e1224 */ /* 0x001fc400078e020d */
[----:B------:R-:W-:Y:S01]  /*89b0*/  IMAD R15, R6, UR6, R15 ;  /* 0x00000006060f7c24 */ /* 0x000fe2000f8e020f */
[----:B------:R-:W-:Y:S01]  /*89c0*/  ULDC UR6, c[0x0][0x600] ;  /* 0x0001800000067ab9 */ /* 0x000fe20000000800 */
[----:B------:R-:W-:Y:S02]  /*89d0*/  IMAD R14, R21, UR7, R14 ;  /* 0x00000007150e7c24 */ /* 0x000fe4000f8e020e */
[--C-:B------:R-:W-:Y:S01]  /*89e0*/  IMAD R15, R15, UR6, R4.reuse ;  /* 0x000000060f0f7c24 */ /* 0x100fe2000f8e0204 */
[----:B------:R-:W-:-:S04]  /*89f0*/  PRMT R4, R5, 0x7610, R4 ;  /* 0x0000761005047816 */ /* 0x000fc80000000004 */
[----:B------:R-:W-:Y:S02]  /*8a00*/  SEL R20, R15, R14, !P1 ;  /* 0x0000000e0f147207 */ /* 0x000fe40004800000 */
[----:B------:R-:W-:-:S07]  /*8a10*/  SEL R13, R14, R15, !P1 ;  /* 0x0000000f0e0d7207 */ /* 0x000fce0004800000 */
.L_x_169:
[----:B------:R-:W-:Y:S05]  /*8a20*/  BSYNC B1 ;  /* 0x0000000000017941 */ /* 0x000fea0003800000 */
.L_x_168:
[----:B------:R-:W-:-:S13]  /*8a30*/  LOP3.LUT P1, RZ, R4, 0xff, RZ, 0xc0, !PT ;  /* 0x000000ff04ff7812 */ /* 0x000fda000782c0ff */
[----:B------:R-:W-:Y:S05]  /*8a40*/  @P1 BRA `(.L_x_172) ;  /* 0xfffffff400141947 */ /* 0x000fea000383ffff */
[----:B------:R-:W-:Y:S05]  /*8a50*/  BSYNC B0 ;  /* 0x0000000000007941 */ /* 0x000fea0003800000 */
.L_x_160:
[----:B------:R-:W-:-:S03]  /*8a60*/  UMOV UR6, 0xffffffff ;  /* 0xffffffff00067882 */ /* 0x000fc60000000000 */
[----:B------:R-:W-:Y:S05]  /*8a70*/  BRA.DIV UR6, `(.L_x_173) ;  /* 0x0000000206d07947 */ /* 0x000fea000b800000 */
[----:B------:R-:W-:-:S13]  /*8a80*/  ELECT P6, URZ, PT ;  /* 0x00000000003f782f */ /* 0x000fda00038c0000 */
.L_x_185:
[----:B------:R-:W-:Y:S04]  /*8a90*/  BSSY B0, `(.L_x_174) ;  /* 0x0000019000007945 */ /* 0x000fe80003800000 */
[----:B------:R-:W-:Y:S05]  /*8aa0*/  @!P6 BRA `(.L_x_175) ;  /* 0x00000000005ce947 */ /* 0x000fea0003800000 */
[----:B------:R-:W-:-:S04]  /*8ab0*/  LOP3.LUT R18, R18, 0x2, RZ, 0xfc, !PT ;  /* 0x0000000212127812 */ /* 0x000fc800078efcff */
[----:B------:R-:W-:-:S13]  /*8ac0*/  ISETP.NE.AND P0, PT, R18, 0x3, PT ;  /* 0x000000031200780c */ /* 0x000fda0003f05270 */
[----:B------:R-:W-:Y:S05]  /*8ad0*/  @!P0 BRA `(.L_x_176) ;  /* 0x0000000000048947 */ /* 0x000fea0003800000 */
[----:B------:R-:W-:Y:S01]  /*8ae0*/  BPT.TRAP 0x1 ;  /* 0x000000040000795c */ /* 0x000fe20000300000 */
.L_x_176:
[----:B------:R-:W0:Y:S01]  /*8af0*/  S2R R5, SR_CgaCtaId ;  /* 0x0000000000057919 */ /* 0x000e220000008800 */
[----:B------:R-:W-:Y:S02]  /*8b00*/  MOV R2, 0x400 ;  /* 0x0000040000027802 */ /* 0x000fe40000000f00 */
[----:B------:R-:W-:Y:S02]  /*8b10*/  SHF.L.U32 R4, R0, 0x1f, RZ ;  /* 0x0000001f00047819 */ /* 0x000fe400000006ff */
[----:B0-----:R-:W-:-:S05]  /*8b20*/  LEA R2, R5, R2, 0x18 ;  /* 0x0000000205027211 */ /* 0x001fca00078ec0ff */
[----:B------:R-:W-:-:S04]  /*8b30*/  VIADD R2, R2, 0x10 ;  /* 0x0000001002027836 */ /* 0x000fc80000000000 */
[C---:B------:R-:W-:Y:S02]  /*8b40*/  IMAD R7, R3.reuse, 0x8, R2 ;  /* 0x0000000803077824 */ /* 0x040fe400078e0202 */
[----:B------:R-:W-:Y:S02]  /*8b50*/  VIADD R3, R3, 0x1 ;  /* 0x0000000103037836 */ /* 0x000fe40000000000 */
[----:B------:R-:W0:Y:S03]  /*8b60*/  SYNCS.PHASECHK.TRANS64.TRYWAIT P0, [R7+URZ], R4 ;  /* 0x00000004070075a7 */ /* 0x000e26000800017f */
[----:B------:R-:W-:-:S04]  /*8b70*/  ISETP.NE.AND P1, PT, R3, 0x2, PT ;  /* 0x000000020300780c */ /* 0x000fc80003f25270 */
[----:B------:R-:W-:Y:S02]  /*8b80*/  SEL R5, RZ, 0x1, P1 ;  /* 0x00000001ff057807 */ /* 0x000fe40000800000 */
[----:B------:R-:W-:Y:S02]  /*8b90*/  SEL R3, R3, RZ, P1 ;  /* 0x000000ff03037207 */ /* 0x000fe40000800000 */
[----:B------:R-:W-:Y:S01]  /*8ba0*/  LOP3.LUT R0, R0, R5, RZ, 0x3c, !PT ;  /* 0x0000000500007212 */ /* 0x000fe200078e3cff */
[----:B0-----:R-:W-:Y:S06]  /*8bb0*/  @!P0 BRA `(.L_x_177) ;  /* 0x0000000000a08947 */ /* 0x001fec0003800000 */
.L_x_186:
[----:B------:R-:W-:Y:S01]  /*8bc0*/  IMAD R3, R3, 0x8, R2 ;  /* 0x0000000803037824 */ /* 0x000fe200078e0202 */
[----:B------:R-:W-:-:S07]  /*8bd0*/  SHF.L.U32 R0, R0, 0x1f, RZ ;  /* 0x0000001f00007819 */ /* 0x000fce00000006ff */
.L_x_178:
[----:B-1----:R1:W2:Y:S02]  /*8be0*/  SYNCS.PHASECHK.TRANS64.TRYWAIT P0, [R3+URZ], R0 ;  /* 0x00000000030075a7 */ /* 0x0022a4000800017f */
[----:B--2---:R-:W-:Y:S05]  /*8bf0*/  @!P0 NANOSLEEP.SYNCS 0x989680 ;  /* 0x009896800000895d */ /* 0x004fea0003900000 */
[----:B------:R-:W2:Y:S02]  /*8c00*/  @!P0 SYNCS.PHASECHK.TRANS64 P0, [R3+URZ], R0 ;  /* 0x00000000030085a7 */ /* 0x000ea4000800007f */
[----:B--2---:R-:W-:Y:S05]  /*8c10*/  @!P0 BRA `(.L_x_178) ;  /* 0xfffffffc00f08947 */ /* 0x004fea000383ffff */
.L_x_175:
[----:B------:R-:W-:Y:S05]  /*8c20*/  BSYNC B0 ;  /* 0x0000000000007941 */ /* 0x000fea0003800000 */
.L_x_174:
[----:B------:R-:W-:Y:S05]  /*8c30*/  EXIT ;  /* 0x000000000000794d */ /* 0x000fea0003800000 */
.L_x_17:
[----:B-1----:R1:W2:Y:S02]  /*8c40*/  SYNCS.PHASECHK.TRANS64.TRYWAIT P1, [R3+URZ], R0 ;  /* 0x00000000030075a7 */ /* 0x0022a4000802017f */
[----:B--2---:R-:W-:Y:S05]  /*8c50*/  @!P1 NANOSLEEP.SYNCS 0x989680 ;  /* 0x009896800000995d */ /* 0x004fea0003900000 */
[----:B------:R-:W2:Y:S02]  /*8c60*/  @!P1 SYNCS.PHASECHK.TRANS64 P1, [R3+URZ], R0 ;  /* 0x00000000030095a7 */ /* 0x000ea4000802007f */
[----:B--2---:R-:W-:Y:S05]  /*8c70*/  @!P1 BRA `(.L_x_17) ;  /* 0xfffffffc00f09947 */ /* 0x004fea000383ffff */
[----:B------:R-:W-:Y:S05]  /*8c80*/  BRA `(.L_x_16) ;  /* 0xffffff8800087947 */ /* 0x000fea000383ffff */
.L_x_22:
[----:B-1----:R-:W-:-:S04]  /*8c90*/  IMAD.U32 R4, RZ, RZ, UR4 ;  /* 0x00000004ff047e24 */ /* 0x002fc8000f8e00ff */
[----:B------:R1:W2:Y:S03]  /*8ca0*/  SYNCS.PHASECHK.TRANS64.TRYWAIT P1, [R4+URZ], R3 ;  /* 0x00000003040075a7 */ /* 0x0002a6000802017f */
[----:B--2---:R-:W-:Y:S05]  /*8cb0*/  @!P1 NANOSLEEP.SYNCS 0x989680 ;  /* 0x009896800000995d */ /* 0x004fea0003900000 */
[----:B------:R-:W2:Y:S02]  /*8cc0*/  @!P1 SYNCS.PHASECHK.TRANS64 P1, [R4+URZ], R3 ;  /* 0x00000003040095a7 */ /* 0x000ea4000802007f */
[----:B--2---:R-:W-:Y:S05]  /*8cd0*/  @!P1 BRA `(.L_x_22) ;  /* 0xfffffffc00ec9947 */ /* 0x004fea000383ffff */
[----:B------:R-:W-:Y:S05]  /*8ce0*/  BRA `(.L_x_21) ;  /* 0xffffff90000c7947 */ /* 0x000fea000383ffff */
.L_x_161:
[----:B------:R-:W-:Y:S01]  /*8cf0*/  BSSY B1, `(.L_x_179) ;  /* 0x0000006000017945 */ /* 0x000fe20003800000 */
[----:B------:R-:W-:-:S07]  /*8d00*/  IMAD.MOV.U32 R15, RZ, RZ, -0x1 ;  /* 0xffffffffff0f7424 */ /* 0x000fce00078e00ff */
[----:B------:R-:W-:Y:S05]  /*8d10*/  WARPSYNC.COLLECTIVE R15, `(.L_x_180) ;  /* 0x000000000f0c7348 */ /* 0x000fea0003c00000 */
[----:B------:R-:W-:Y:S02]  /*8d20*/  ELECT P6, UR62, PT ;  /* 0x00000000003e782f */ /* 0x000fe400038c0000 */
[----:B------:R-:W-:Y:S01]  /*8d30*/  MOV R14, UR62 ;  /* 0x0000003e000e7c02 */ /* 0x000fe20008000f00 */
[----:B------:R-:W-:Y:S10]  /*8d40*/  ENDCOLLECTIVE ;  /* 0x000000000000791b */ /* 0x000ff40003800000 */
.L_x_180:
[----:B------:R-:W-:Y:S05]  /*8d50*/  BSYNC B1 ;  /* 0x0000000000017941 */ /* 0x000fea0003800000 */
.L_x_179:
[----:B------:R-:W-:Y:S05]  /*8d60*/  BRA `(.L_x_181) ;  /* 0xfffffff000587947 */ /* 0x000fea000383ffff */
.L_x_164:
[----:B0-----:R0:W1:Y:S02]  /*8d70*/  SYNCS.PHASECHK.TRANS64.TRYWAIT P1, [R14+URZ+0x10], R7 ;  /* 0x000010070e0075a7 */ /* 0x001064000802017f */
[----:B-1----:R-:W-:Y:S05]  /*8d80*/  @!P1 NANOSLEEP.SYNCS 0x989680 ;  /* 0x009896800000995d */ /* 0x002fea0003900000 */
[----:B------:R-:W1:Y:S02]  /*8d90*/  @!P1 SYNCS.PHASECHK.TRANS64 P1, [R14+URZ+0x10], R7 ;  /* 0x000010070e0095a7 */ /* 0x000e64000802007f */
[----:B-1----:R-:W-:Y:S05]  /*8da0*/  @!P1 BRA `(.L_x_164) ;  /* 0xfffffffc00f09947 */ /* 0x002fea000383ffff */
[----:B------:R-:W-:Y:S05]  /*8db0*/  BRA `(.L_x_182) ;  /* 0xfffffff0008c7947 */ /* 0x000fea000383ffff */
.L_x_173:
[----:B------:R-:W-:Y:S01]  /*8dc0*/  BSSY B0, `(.L_x_183) ;  /* 0x0000006000007945 */ /* 0x000fe20003800000 */
[----:B------:R-:W-:-:S07]  /*8dd0*/  IMAD.MOV.U32 R15, RZ, RZ, -0x1 ;  /* 0xffffffffff0f7424 */ /* 0x000fce00078e00ff */
[----:B------:R-:W-:Y:S05]  /*8de0*/  WARPSYNC.COLLECTIVE R15, `(.L_x_184) ;  /* 0x000000000f0c7348 */ /* 0x000fea0003c00000 */
[----:B------:R-:W-:Y:S02]  /*8df0*/  ELECT P6, UR62, PT ;  /* 0x00000000003e782f */ /* 0x000fe400038c0000 */
[----:B------:R-:W-:Y:S01]  /*8e00*/  MOV R14, UR62 ;  /* 0x0000003e000e7c02 */ /* 0x000fe20008000f00 */
[----:B------:R-:W-:Y:S10]  /*8e10*/  ENDCOLLECTIVE ;  /* 0x000000000000791b */ /* 0x000ff40003800000 */
.L_x_184:
[----:B------:R-:W-:Y:S05]  /*8e20*/  BSYNC B0 ;  /* 0x0000000000007941 */ /* 0x000fea0003800000 */
.L_x_183:
[----:B------:R-:W-:Y:S05]  /*8e30*/  BRA `(.L_x_185) ;  /* 0xfffffffc00147947 */ /* 0x000fea000383ffff */
.L_x_177:
[----:B0-----:R0:W1:Y:S02]  /*8e40*/  SYNCS.PHASECHK.TRANS64.TRYWAIT P0, [R7+URZ], R4 ;  /* 0x00000004070075a7 */ /* 0x001064000800017f */
[----:B-1----:R-:W-:Y:S05]  /*8e50*/  @!P0 NANOSLEEP.SYNCS 0x989680 ;  /* 0x009896800000895d */ /* 0x002fea0003900000 */
[----:B------:R-:W1:Y:S02]  /*8e60*/  @!P0 SYNCS.PHASECHK.TRANS64 P0, [R7+URZ], R4 ;  /* 0x00000004070085a7 */ /* 0x000e64000800007f */
[----:B-1----:R-:W-:Y:S05]  /*8e70*/  @!P0 BRA `(.L_x_177) ;  /* 0xfffffffc00f08947 */ /* 0x002fea000383ffff */
[----:B------:R-:W-:Y:S05]  /*8e80*/  BRA `(.L_x_186) ;  /* 0xfffffffc004c7947 */ /* 0x000fea000383ffff */
.L_x_187:
[----:B------:R-:W-:-:S00]  /*8e90*/  BRA `(.L_x_187) ;  /* 0xfffffffc00fc7947 */ /* 0x000fc0000383ffff */
[----:B------:R-:W-:-:S00]  /*8ea0*/  NOP ;  /* 0x0000000000007918 */ /* 0x000fc00000000000 */
        /* <DEDUP_REMOVED lines=13> */
.L_x_188:


//--------------------- .nv.global.init           --------------------------
	.section	.nv.global.init,"aw",@progbits
.nv.global.init:
	.type		$str$22,@object
	.size		$str$22,($str$23 - $str$22)
$str$22:
        /*0000*/ 	.byte	0x6b, 0x5f, 0x74, 0x69, 0x6c, 0x65, 0x5f, 0x63, 0x6f, 0x75, 0x6e, 0x74, 0x20, 0x3e, 0x3d, 0x20
        /*0010*/ 	.byte	0x31, 0x00
	.type		$str$23,@object
	.size		$str$23,(__unnamed_1 - $str$23)
$str$23:
        /*0012*/ 	.byte	0x2f, 0x74, 0x6d, 0x70, 0x2f, 0x63, 0x75, 0x74, 0x6c, 0x61, 0x73, 0x73, 0x5f, 0x73, 0x77, 0x65
        /*0022*/ 	.byte	0x65, 0x70, 0x5f, 0x73, 0x72, 0x63, 0x2f, 0x69, 0x6e, 0x63, 0x6c, 0x75, 0x64, 0x65, 0x2f, 0x63
        /*0032*/ 	.byte	0x75, 0x74, 0x6c, 0x61, 0x73, 0x73, 0x2f, 0x67, 0x65, 0x6d, 0x6d, 0x2f, 0x63, 0x6f, 0x6c, 0x6c
        /*0042*/ 	.byte	0x65, 0x63, 0x74, 0x69, 0x76, 0x65, 0x2f, 0x73, 0x6d, 0x39, 0x30, 0x5f, 0x6d, 0x6d, 0x61, 0x5f
        /*0052*/ 	.byte	0x74, 0x6d, 0x61, 0x5f, 0x67, 0x6d, 0x6d, 0x61, 0x5f, 0x73, 0x73, 0x5f, 0x77, 0x61, 0x72, 0x70
        /*0062*/ 	.byte	0x73, 0x70, 0x65, 0x63, 0x69, 0x61, 0x6c, 0x69, 0x7a, 0x65, 0x64, 0x2e, 0x68, 0x70, 0x70, 0x00
	.type		__unnamed_1,@object
	.size		__unnamed_1,(.L_0 - __unnamed_1)
__unnamed_1:
        /*0072*/ 	.byte	0x76, 0x6f, 0x69, 0x64, 0x20, 0x63, 0x75, 0x74, 0x6c, 0x61, 0x73, 0x73, 0x3a, 0x3a, 0x67, 0x65
        /* <DEDUP_REMOVED lines=176> */
        /*0b82*/ 	.byte	0x65, 0x3a, 0x3a, 0x69, 0x64, 0x65, 0x6e, 0x74, 0x69, 0x74, 0x79, 0x5d, 0x00
.L_0:


//--------------------- .nv.shared._ZN7cutlass13device_kernelINS_4gemm6kernel13GemmUniversalIN4cute5tupleIJiiiiEEENS1_10collective13CollectiveMmaINS1_34MainloopSm90TmaGmmaWarpSpecializedILi2ENS5_IJNS4_1CILi1EEESB_SB_EEENS1_35KernelTmaWarpSpecializedCooperativeEEENS5_IJNSA_ILi256EEENSA_ILi64EEESG_EEENS_10tfloat32_tENS5_IJlSB_lEEESI_SJ_NS4_8TiledMMAINS4_8MMA_AtomIJNS4_4SM904GMMA29MMA_64x64x8_F32TF32TF32_SS_TNILNSN_7ScaleInE1ELSP_1EEEEEENS4_6LayoutINS5_IJNSA_ILi2EEESB_SB_EEENS5_IJSB_NSA_ILi0EEESV_EEEEENS5_IJNS4_10UnderscoreESY_SY_EEEEENS4_13SM90_TMA_LOADENS4_14ComposedLayoutINS4_7SwizzleILi3ELi4ELi3EEENS4_18smem_ptr_flag_bitsILi32EEENSS_INS5_IJNSA_ILi8EEENSA_ILi32EEEEEENS5_IJS18_SB_EEEEEEEvNS4_8identityES11_S1C_vS1D_EENS_8epilogue10collective6detail29Sm90TmaWarpSpecializedAdapterINS1G_15DefaultEpilogueISI_SJ_SJ_NS1F_6thread17LinearCombinationISI_Li1EffLNS1K_9ScaleType4KindE0ELNS_15FloatRoundStyleE2ESI_EENS1_15EpilogueDefaultEEEEEvvEEEEvNT_6ParamsE --------------------------
	.section	.nv.shared._ZN7cutlass13device_kernelINS_4gemm6kernel13GemmUniversalIN4cute5tupleIJiiiiEEENS1_10collective13CollectiveMmaINS1_34MainloopSm90TmaGmmaWarpSpecializedILi2ENS5_IJNS4_1CILi1EEESB_SB_EEENS1_35KernelTmaWarpSpecializedCooperativeEEENS5_IJNSA_ILi256EEENSA_ILi64EEESG_EEENS_10tfloat32_tENS5_IJlSB_lEEESI_SJ_NS4_8TiledMMAINS4_8MMA_AtomIJNS4_4SM904GMMA29MMA_64x64x8_F32TF32TF32_SS_TNILNSN_7ScaleInE1ELSP_1EEEEEENS4_6LayoutINS5_IJNSA_ILi2EEESB_SB_EEENS5_IJSB_NSA_ILi0EEESV_EEEEENS5_IJNS4_10UnderscoreESY_SY_EEEEENS4_13SM90_TMA_LOADENS4_14ComposedLayoutINS4_7SwizzleILi3ELi4ELi3EEENS4_18smem_ptr_flag_bitsILi32EEENSS_INS5_IJNSA_ILi8EEENSA_ILi32EEEEEENS5_IJS18_SB_EEEEEEEvNS4_8identityES11_S1C_vS1D_EENS_8epilogue10collective6detail29Sm90TmaWarpSpecializedAdapterINS1G_15DefaultEpilogueISI_SJ_SJ_NS1F_6thread17LinearCombinationISI_Li1EffLNS1K_9ScaleType4KindE0ELNS_15FloatRoundStyleE2ESI_EENS1_15EpilogueDefaultEEEEEvvEEEEvNT_6ParamsE,"aw",@nobits
	.sectionflags	@""
	.align	16
	.zero		1024


//--------------------- .nv.shared.reserved.0     --------------------------
	.section	.nv.shared.reserved.0,"aw",@nobits
	.weak		__nv_reservedSMEM_offset_0_alias
	.size		__nv_reservedSMEM_offset_0_alias, 0, 0
	.other		__nv_reservedSMEM_offset_0_alias,@"STO_CUDA_RESERVED_SHARED STV_DEFAULT"
__nv_reservedSMEM_offset_0_alias:
	.zero		0


//--------------------- .nv.global                --------------------------
	.section	.nv.global,"aw",@nobits
.nv.global:
	.type		_ZN40_INTERNAL_a568b455_4_k_cu_78b60fa5_342224cute1_E,@object
	.size		_ZN40_INTERNAL_a568b455_4_k_cu_78b60fa5_342224cute1_E,(_ZN40_INTERNAL_a568b455_4_k_cu_78b60fa5_342224cuda3std3__45__cpo6cbeginE - _ZN40_INTERNAL_a568b455_4_k_cu_78b60fa5_342224cute1_E)
_ZN40_INTERNAL_a568b455_4_k_cu_78b60fa5_342224cute1_E:
	.zero		1
	.type		_ZN40_INTERNAL_a568b455_4_k_cu_78b60fa5_342224cuda3std3__45__cpo6cbeginE,@object
	.size		_ZN40_INTERNAL_a568b455_4_k_cu_78b60fa5_342224cuda3std3__45__cpo6cbeginE,(_ZN40_INTERNAL_a568b455_4_k_cu_78b60fa5_342224cuda3std3__48in_placeE - _ZN40_INTERNAL_a568b455_4_k_cu_78b60fa5_342224cuda3std3__45__cpo6cbeginE)
_ZN40_INTERNAL_a568b455_4_k_cu_78b60fa5_342224cuda3std3__45__cpo6cbeginE:
	.zero		1
	.type		_ZN40_INTERNAL_a568b455_4_k_cu_78b60fa5_342224cuda3std3__48in_placeE,@object
	.size		_ZN40_INTERNAL_a568b455_4_k_cu_78b60fa5_342224cuda3std3__48in_placeE,(_ZN40_INTERNAL_a568b455_4_k_cu_78b60fa5_342224cuda3std6ranges3__45__cpo9iter_moveE - _ZN40_INTERNAL_a568b455_4_k_cu_78b60fa5_342224cuda3std3__48in_placeE)
_ZN40_INTERNAL_a568b455_4_k_cu_78b60fa5_342224cuda3std3__48in_placeE:
	.zero		1
	.type		_ZN40_INTERNAL_a568b455_4_k_cu_78b60fa5_342224cuda3std6ranges3__45__cpo9iter_moveE,@object
	.size		_ZN40_INTERNAL_a568b455_4_k_cu_78b60fa5_342224cuda3std6ranges3__45__cpo9iter_moveE,(_ZN40_INTERNAL_a568b455_4_k_cu_78b60fa5_342224cuda3std3__45__cpo5beginE - _ZN40_INTERNAL_a568b455_4_k_cu_78b60fa5_342224cuda3std6ranges3__45__cpo9iter_moveE)
_ZN40_INTERNAL_a568b455_4_k_cu_78b60fa5_342224cuda3std6ranges3__45__cpo9iter_moveE:
	.zero		1
	.type		_ZN40_INTERNAL_a568b455_4_k_cu_78b60fa5_342224cuda3std3__45__cpo5beginE,@object
	.size		_ZN40_INTERNAL_a568b455_4_k_cu_78b60fa5_342224cuda3std3__45__cpo5beginE,(_ZN40_INTERNAL_a568b455_4_k_cu_78b60fa5_342224cuda3std3__442_GLOBAL__N__a568b455_4_k_cu_78b60fa5_342226ignoreE - _ZN40_INTERNAL_a568b455_4_k_cu_78b60fa5_342224cuda3std3__45__cpo5beginE)
_ZN40_INTERNAL_a568b455_4_k_cu_78b60fa5_342224cuda3std3__45__cpo5beginE:
	.zero		1
	.type		_ZN40_INTERNAL_a568b455_4_k_cu_78b60fa5_342224cuda3std3__442_GLOBAL__N__a568b455_4_k_cu_78b60fa5_342226ignoreE,@object
	.size		_ZN40_INTERNAL_a568b455_4_k_cu_78b60fa5_342224cuda3std3__442_GLOBAL__N__a568b455_4_k_cu_78b60fa5_342226ignoreE,(_ZN40_INTERNAL_a568b455_4_k_cu_78b60fa5_342224cute7productE - _ZN40_INTERNAL_a568b455_4_k_cu_78b60fa5_342224cuda3std3__442_GLOBAL__N__a568b455_4_k_cu_78b60fa5_342226ignoreE)
_ZN40_INTERNAL_a568b455_4_k_cu_78b60fa5_342224cuda3std3__442_GLOBAL__N__a568b455_4_k_cu_78b60fa5_342226ignoreE:
	.zero		1
	.type		_ZN40_INTERNAL_a568b455_4_k_cu_78b60fa5_342224cute7productE,@object
	.size		_ZN40_INTERNAL_a568b455_4_k_cu_78b60fa5_342224cute7productE,(_ZN40_INTERNAL_a568b455_4_k_cu_78b60fa5_342224cuda3std3__45__cpo3endE - _ZN40_INTERNAL_a568b455_4_k_cu_78b60fa5_342224cute7productE)
_ZN40_INTERNAL_a568b455_4_k_cu_78b60fa5_342224cute7productE:
	.zero		1
	.type		_ZN40_INTERNAL_a568b455_4_k_cu_78b60fa5_342224cuda3std3__45__cpo3endE,@object
	.size		_ZN40_INTERNAL_a568b455_4_k_cu_78b60fa5_342224cuda3std3__45__cpo3endE,(_ZN40_INTERNAL_a568b455_4_k_cu_78b60fa5_342224cuda3std3__419piecewise_constructE - _ZN40_INTERNAL_a568b455_4_k_cu_78b60fa5_342224cuda3std3__45__cpo3endE)
_ZN40_INTERNAL_a568b455_4_k_cu_78b60fa5_342224cuda3std3__45__cpo3endE:
	.zero		1
	.type		_ZN40_INTERNAL_a568b455_4_k_cu_78b60fa5_342224cuda3std3__419piecewise_constructE,@object
	.size		_ZN40_INTERNAL_a568b455_4_k_cu_78b60fa5_342224cuda3std3__419piecewise_constructE,(_ZN40_INTERNAL_a568b455_4_k_cu_78b60fa5_342224cuda3std3__45__cpo4cendE - _ZN40_INTERNAL_a568b455_4_k_cu_78b60fa5_342224cuda3std3__419piecewise_constructE)
_ZN40_INTERNAL_a568b455_4_k_cu_78b60fa5_342224cuda3std3__419piecewise_constructE:
	.zero		1
	.type		_ZN40_INTERNAL_a568b455_4_k_cu_78b60fa5_342224cuda3std3__45__cpo4cendE,@object
	.size		_ZN40_INTERNAL_a568b455_4_k_cu_78b60fa5_342224cuda3std3__45__cpo4cendE,(_ZN40_INTERNAL_a568b455_4_k_cu_78b60fa5_342224cuda3std6ranges3__45__cpo4swapE - _ZN40_INTERNAL_a568b455_4_k_cu_78b60fa5_342224cuda3std3__45__cpo4cendE)
_ZN40_INTERNAL_a568b455_4_k_cu_78b60fa5_342224cuda3std3__45__cpo4cendE:
	.zero		1
	.type		_ZN40_INTERNAL_a568b455_4_k_cu_78b60fa5_342224cuda3std6ranges3__45__cpo4swapE,@object
	.size		_ZN40_INTERNAL_a568b455_4_k_cu_78b60fa5_342224cuda3std6ranges3__45__cpo4swapE,(.L_8 - _ZN40_INTERNAL_a568b455_4_k_cu_78b60fa5_342224cuda3std6ranges3__45__cpo4swapE)
_ZN40_INTERNAL_a568b455_4_k_cu_78b60fa5_342224cuda3std6ranges3__45__cpo4swapE:
	.zero		1
.L_8:


//--------------------- .nv.constant0._ZN7cutlass13device_kernelINS_4gemm6kernel13GemmUniversalIN4cute5tupleIJiiiiEEENS1_10collective13CollectiveMmaINS1_34MainloopSm90TmaGmmaWarpSpecializedILi2ENS5_IJNS4_1CILi1EEESB_SB_EEENS1_35KernelTmaWarpSpecializedCooperativeEEENS5_IJNSA_ILi256EEENSA_ILi64EEESG_EEENS_10tfloat32_tENS5_IJlSB_lEEESI_SJ_NS4_8TiledMMAINS4_8MMA_AtomIJNS4_4SM904GMMA29MMA_64x64x8_F32TF32TF32_SS_TNILNSN_7ScaleInE1ELSP_1EEEEEENS4_6LayoutINS5_IJNSA_ILi2EEESB_SB_EEENS5_IJSB_NSA_ILi0EEESV_EEEEENS5_IJNS4_10UnderscoreESY_SY_EEEEENS4_13SM90_TMA_LOADENS4_14ComposedLayoutINS4_7SwizzleILi3ELi4ELi3EEENS4_18smem_ptr_flag_bitsILi32EEENSS_INS5_IJNSA_ILi8EEENSA_ILi32EEEEEENS5_IJS18_SB_EEEEEEEvNS4_8identityES11_S1C_vS1D_EENS_8epilogue10collective6detail29Sm90TmaWarpSpecializedAdapterINS1G_15DefaultEpilogueISI_SJ_SJ_NS1F_6thread17LinearCombinationISI_Li1EffLNS1K_9ScaleType4KindE0ELNS_15FloatRoundStyleE2ESI_EENS1_15EpilogueDefaultEEEEEvvEEEEvNT_6ParamsE --------------------------
	.section	.nv.constant0._ZN7cutlass13device_kernelINS_4gemm6kernel13GemmUniversalIN4cute5tupleIJiiiiEEENS1_10collective13CollectiveMmaINS1_34MainloopSm90TmaGmmaWarpSpecializedILi2ENS5_IJNS4_1CILi1EEESB_SB_EEENS1_35KernelTmaWarpSpecializedCooperativeEEENS5_IJNSA_ILi256EEENSA_ILi64EEESG_EEENS_10tfloat32_tENS5_IJlSB_lEEESI_SJ_NS4_8TiledMMAINS4_8MMA_AtomIJNS4_4SM904GMMA29MMA_64x64x8_F32TF32TF32_SS_TNILNSN_7ScaleInE1ELSP_1EEEEEENS4_6LayoutINS5_IJNSA_ILi2EEESB_SB_EEENS5_IJSB_NSA_ILi0EEESV_EEEEENS5_IJNS4_10UnderscoreESY_SY_EEEEENS4_13SM90_TMA_LOADENS4_14ComposedLayoutINS4_7SwizzleILi3ELi4ELi3EEENS4_18smem_ptr_flag_bitsILi32EEENSS_INS5_IJNSA_ILi8EEENSA_ILi32EEEEEENS5_IJS18_SB_EEEEEEEvNS4_8identityES11_S1C_vS1D_EENS_8epilogue10collective6detail29Sm90TmaWarpSpecializedAdapterINS1G_15DefaultEpilogueISI_SJ_SJ_NS1F_6thread17LinearCombinationISI_Li1EffLNS1K_9ScaleType4KindE0ELNS_15FloatRoundStyleE2ESI_EENS1_15EpilogueDefaultEEEEEvvEEEEvNT_6ParamsE,"a",@progbits
	.sectionflags	@""
	.align	4
.nv.constant0._ZN7cutlass13device_kernelINS_4gemm6kernel13GemmUniversalIN4cute5tupleIJiiiiEEENS1_10collective13CollectiveMmaINS1_34MainloopSm90TmaGmmaWarpSpecializedILi2ENS5_IJNS4_1CILi1EEESB_SB_EEENS1_35KernelTmaWarpSpecializedCooperativeEEENS5_IJNSA_ILi256EEENSA_ILi64EEESG_EEENS_10tfloat32_tENS5_IJlSB_lEEESI_SJ_NS4_8TiledMMAINS4_8MMA_AtomIJNS4_4SM904GMMA29MMA_64x64x8_F32TF32TF32_SS_TNILNSN_7ScaleInE1ELSP_1EEEEEENS4_6LayoutINS5_IJNSA_ILi2EEESB_SB_EEENS5_IJSB_NSA_ILi0EEESV_EEEEENS5_IJNS4_10UnderscoreESY_SY_EEEEENS4_13SM90_TMA_LOADENS4_14ComposedLayoutINS4_7SwizzleILi3ELi4ELi3EEENS4_18smem_ptr_flag_bitsILi32EEENSS_INS5_IJNSA_ILi8EEENSA_ILi32EEEEEENS5_IJS18_SB_EEEEEEEvNS4_8identityES11_S1C_vS1D_EENS_8epilogue10collective6detail29Sm90TmaWarpSpecializedAdapterINS1G_15DefaultEpilogueISI_SJ_SJ_NS1F_6thread17LinearCombinationISI_Li1EffLNS1K_9ScaleType4KindE0ELNS_15FloatRoundStyleE2ESI_EENS1_15EpilogueDefaultEEEEEvvEEEEvNT_6ParamsE:
	.zero		1664


//--------------------- SYMBOLS --------------------------

	.type		.nv.reservedSmem.offset0,@object
	.size		.nv.reservedSmem.offset0,0x4
	.type		__assertfail,@function
